// auto-generated by cutlass_sweep.gemm — config: {"arch": "sm_90", "cluster_m": 1, "cluster_n": 1, "dtype": "bf16", "dtype_b": "e4m3", "layout": "nt", "stages": 0, "tile_k": 64, "tile_m": 128, "tile_n": 256}
#include "cutlass/cutlass.h"
#include "cutlass/gemm/collective/collective_builder.hpp"
#include "cutlass/gemm/device/gemm_universal_adapter.h"
#include "cutlass/gemm/kernel/gemm_universal.hpp"
#include "cutlass/epilogue/collective/collective_builder.hpp"

using ElemA = cutlass::bfloat16_t;
using ElemB = cutlass::float_e4m3_t;
using ElemCD = cutlass::bfloat16_t;
using Acc  = float;
using TileShape    = cute::Shape<cute::_128, cute::_256, cute::_64>;
using ClusterShape = cute::Shape<cute::_1, cute::_1, cute::_1>;

using CollectiveEpilogue = typename cutlass::epilogue::collective::CollectiveBuilder<
    cutlass::arch::Sm90, cutlass::arch::OpClassTensorOp,
    TileShape, ClusterShape,
    cutlass::epilogue::collective::EpilogueTileAuto,
    Acc, Acc,
    ElemCD, cutlass::layout::RowMajor, 128 / cutlass::sizeof_bits<ElemCD>::value,
    ElemCD, cutlass::layout::RowMajor, 128 / cutlass::sizeof_bits<ElemCD>::value,
    cutlass::epilogue::collective::EpilogueScheduleAuto
  >::CollectiveOp;

using CollectiveMainloop = typename cutlass::gemm::collective::CollectiveBuilder<
    cutlass::arch::Sm90, cutlass::arch::OpClassTensorOp,
    ElemA, cutlass::layout::RowMajor, 128 / cutlass::sizeof_bits<ElemA>::value,
    ElemB, cutlass::layout::ColumnMajor, 128 / cutlass::sizeof_bits<ElemB>::value,
    Acc,
    TileShape, ClusterShape,
    cutlass::gemm::collective::StageCountAutoCarveout<static_cast<int>(sizeof(typename CollectiveEpilogue::SharedStorage))>,
    cutlass::gemm::collective::KernelScheduleAuto
  >::CollectiveOp;

using GemmKernel = cutlass::gemm::kernel::GemmUniversal<
    cute::Shape<int,int,int,int>,
    CollectiveMainloop,
    CollectiveEpilogue
>;
using Gemm = cutlass::gemm::device::GemmUniversalAdapter<GemmKernel>;

// Force the device kernel symbol into the cubin without needing a host main.
auto* _anchor = &cutlass::device_kernel<GemmKernel>;


// ===== COMPILED SASS (sm_90a) =====

	.target	sm_90a

	.elftype	@"ET_EXEC"


//--------------------- .note.nv.tkinfo           --------------------------
	.section	.note.nv.tkinfo,"",@"SHT_NOTE"
	.sectionflags	@"SHF_NOTE_NV_TKINFO"
	.tkinfo
        /*0018*/ 	.word	0x00000002
        /*0030*/ 	.string	""
        /*0030*/ 	.string	"ptxas"
        /*0030*/ 	.string	"Cuda compilation tools, release 13.0, V13.0.88"
        /*0030*/ 	.string	"Build cuda_13.0.r13.0/compiler.36424714_0"
        /*0030*/ 	.string	"-arch sm_90a -m 64 "



//--------------------- .note.nv.cuinfo           --------------------------
	.section	.note.nv.cuinfo,"",@"SHT_NOTE"
	.sectionflags	@"SHF_NOTE_NV_CUINFO"
        /*0018*/ 	.short	0x0002
        /*001a*/ 	.short	0x005a
        /*001c*/ 	.short	0x0082
	.zero		2


//--------------------- .nv.info                  --------------------------
	.section	.nv.info,"",@"SHT_CUDA_INFO"
	.align	4


	//----- nvinfo : EIATTR_REGCOUNT
	.align		4
        /*0000*/ 	.byte	0x04, 0x2f
        /*0002*/ 	.short	(.L_16 - .L_15)
	.align		4
.L_15:
        /*0004*/ 	.word	index@(_ZN7cutlass13device_kernelINS_4gemm6kernel13GemmUniversalIN4cute5tupleIJiiiiEEENS1_10collective13CollectiveMmaINS1_49MainloopSm90TmaGmmaRmemAWarpSpecializedMixedInputILi5ENS5_IJNS4_1CILi1EEESB_SB_EEENS1_35KernelTmaWarpSpecializedCooperativeEEENS5_IJNSA_ILi128EEENSA_ILi256EEENSA_ILi64EEEEEENS_10bfloat16_tENS5_IJlSB_lEEENS5_IJNS_12float_e4m3_tEEEESK_NS4_8TiledMMAINS4_8MMA_AtomIJNS4_4SM904GMMA28MMA_64x256x16_F32BF16BF16_RSILNSQ_5MajorE0ELSS_0ELNSQ_7ScaleInE1ELST_1EEEEEENS4_6LayoutINS5_IJNSA_ILi2EEESB_SB_EEENS5_IJSB_NSA_ILi0EEESZ_EEEEENS5_IJNS4_10UnderscoreES12_S12_EEEEENS4_13SM90_TMA_LOADENS4_14ComposedLayoutINS4_7SwizzleILi3ELi4ELi3EEENS4_18smem_ptr_flag_bitsILi16EEENSW_INS5_IJNSA_ILi8EEESH_EEENS5_IJSH_SB_EEEEEEEvNS4_8identityES15_NS16_INS17_ILi2ELi4ELi3EEENS19_ILi8EEES1E_EENS4_9Copy_AtomIJNS4_39AutoVectorizingCopyWithAssumedAlignmentILi128EEESL_EEES1G_EENS_8epilogue10collective6detail29Sm90TmaWarpSpecializedAdapterINS1Q_15DefaultEpilogueISJ_SK_SK_NS1P_6thread17LinearCombinationISJ_Li1EffLNS1U_9ScaleType4KindE0ELNS_15FloatRoundStyleE2ESJ_EENS1_15EpilogueDefaultEEEEEvvEEEEvNT_6ParamsE)
        /*0008*/ 	.word	0x000000a8


	//----- nvinfo : EIATTR_FRAME_SIZE
	.align		4
.L_16:
        /*000c*/ 	.byte	0x04, 0x11
        /*000e*/ 	.short	(.L_18 - .L_17)
	.align		4
.L_17:
        /*0010*/ 	.word	index@(_ZN7cutlass13device_kernelINS_4gemm6kernel13GemmUniversalIN4cute5tupleIJiiiiEEENS1_10collective13CollectiveMmaINS1_49MainloopSm90TmaGmmaRmemAWarpSpecializedMixedInputILi5ENS5_IJNS4_1CILi1EEESB_SB_EEENS1_35KernelTmaWarpSpecializedCooperativeEEENS5_IJNSA_ILi128EEENSA_ILi256EEENSA_ILi64EEEEEENS_10bfloat16_tENS5_IJlSB_lEEENS5_IJNS_12float_e4m3_tEEEESK_NS4_8TiledMMAINS4_8MMA_AtomIJNS4_4SM904GMMA28MMA_64x256x16_F32BF16BF16_RSILNSQ_5MajorE0ELSS_0ELNSQ_7ScaleInE1ELST_1EEEEEENS4_6LayoutINS5_IJNSA_ILi2EEESB_SB_EEENS5_IJSB_NSA_ILi0EEESZ_EEEEENS5_IJNS4_10UnderscoreES12_S12_EEEEENS4_13SM90_TMA_LOADENS4_14ComposedLayoutINS4_7SwizzleILi3ELi4ELi3EEENS4_18smem_ptr_flag_bitsILi16EEENSW_INS5_IJNSA_ILi8EEESH_EEENS5_IJSH_SB_EEEEEEEvNS4_8identityES15_NS16_INS17_ILi2ELi4ELi3EEENS19_ILi8EEES1E_EENS4_9Copy_AtomIJNS4_39AutoVectorizingCopyWithAssumedAlignmentILi128EEESL_EEES1G_EENS_8epilogue10collective6detail29Sm90TmaWarpSpecializedAdapterINS1Q_15DefaultEpilogueISJ_SK_SK_NS1P_6thread17LinearCombinationISJ_Li1EffLNS1U_9ScaleType4KindE0ELNS_15FloatRoundStyleE2ESJ_EENS1_15EpilogueDefaultEEEEEvvEEEEvNT_6ParamsE)
        /*0014*/ 	.word	0x00000000


	//----- nvinfo : EIATTR_MIN_STACK_SIZE
	.align		4
.L_18:
        /*0018*/ 	.byte	0x04, 0x12
        /*001a*/ 	.short	(.L_20 - .L_19)
	.align		4
.L_19:
        /*001c*/ 	.word	index@(_ZN7cutlass13device_kernelINS_4gemm6kernel13GemmUniversalIN4cute5tupleIJiiiiEEENS1_10collective13CollectiveMmaINS1_49MainloopSm90TmaGmmaRmemAWarpSpecializedMixedInputILi5ENS5_IJNS4_1CILi1EEESB_SB_EEENS1_35KernelTmaWarpSpecializedCooperativeEEENS5_IJNSA_ILi128EEENSA_ILi256EEENSA_ILi64EEEEEENS_10bfloat16_tENS5_IJlSB_lEEENS5_IJNS_12float_e4m3_tEEEESK_NS4_8TiledMMAINS4_8MMA_AtomIJNS4_4SM904GMMA28MMA_64x256x16_F32BF16BF16_RSILNSQ_5MajorE0ELSS_0ELNSQ_7ScaleInE1ELST_1EEEEEENS4_6LayoutINS5_IJNSA_ILi2EEESB_SB_EEENS5_IJSB_NSA_ILi0EEESZ_EEEEENS5_IJNS4_10UnderscoreES12_S12_EEEEENS4_13SM90_TMA_LOADENS4_14ComposedLayoutINS4_7SwizzleILi3ELi4ELi3EEENS4_18smem_ptr_flag_bitsILi16EEENSW_INS5_IJNSA_ILi8EEESH_EEENS5_IJSH_SB_EEEEEEEvNS4_8identityES15_NS16_INS17_ILi2ELi4ELi3EEENS19_ILi8EEES1E_EENS4_9Copy_AtomIJNS4_39AutoVectorizingCopyWithAssumedAlignmentILi128EEESL_EEES1G_EENS_8epilogue10collective6detail29Sm90TmaWarpSpecializedAdapterINS1Q_15DefaultEpilogueISJ_SK_SK_NS1P_6thread17LinearCombinationISJ_Li1EffLNS1U_9ScaleType4KindE0ELNS_15FloatRoundStyleE2ESJ_EENS1_15EpilogueDefaultEEEEEvvEEEEvNT_6ParamsE)
        /*0020*/ 	.word	0x00000000
.L_20:


//--------------------- .nv.compat                --------------------------
	.section	.nv.compat,"",@"SHT_CUDA_COMPAT_INFO"
	.align	4
        /*0000*/ 	.byte	0x02, 0x09, 0x01, 0x00, 0x02, 0x02, 0x04, 0x00, 0x02, 0x05, 0x05, 0x00, 0x03, 0x07, 0x01, 0x01
        /*0010*/ 	.byte	0x02, 0x03, 0x01, 0x00, 0x02, 0x06, 0x01, 0x00, 0x04, 0x0b, 0x08, 0x00, 0x00, 0x00, 0x00, 0x00
        /*0020*/ 	.byte	0x00, 0x00, 0x00, 0x00


//--------------------- .nv.info._ZN7cutlass13device_kernelINS_4gemm6kernel13GemmUniversalIN4cute5tupleIJiiiiEEENS1_10collective13CollectiveMmaINS1_49MainloopSm90TmaGmmaRmemAWarpSpecializedMixedInputILi5ENS5_IJNS4_1CILi1EEESB_SB_EEENS1_35KernelTmaWarpSpecializedCooperativeEEENS5_IJNSA_ILi128EEENSA_ILi256EEENSA_ILi64EEEEEENS_10bfloat16_tENS5_IJlSB_lEEENS5_IJNS_12float_e4m3_tEEEESK_NS4_8TiledMMAINS4_8MMA_AtomIJNS4_4SM904GMMA28MMA_64x256x16_F32BF16BF16_RSILNSQ_5MajorE0ELSS_0ELNSQ_7ScaleInE1ELST_1EEEEEENS4_6LayoutINS5_IJNSA_ILi2EEESB_SB_EEENS5_IJSB_NSA_ILi0EEESZ_EEEEENS5_IJNS4_10UnderscoreES12_S12_EEEEENS4_13SM90_TMA_LOADENS4_14ComposedLayoutINS4_7SwizzleILi3ELi4ELi3EEENS4_18smem_ptr_flag_bitsILi16EEENSW_INS5_IJNSA_ILi8EEESH_EEENS5_IJSH_SB_EEEEEEEvNS4_8identityES15_NS16_INS17_ILi2ELi4ELi3EEENS19_ILi8EEES1E_EENS4_9Copy_AtomIJNS4_39AutoVectorizingCopyWithAssumedAlignmentILi128EEESL_EEES1G_EENS_8epilogue10collective6detail29Sm90TmaWarpSpecializedAdapterINS1Q_15DefaultEpilogueISJ_SK_SK_NS1P_6thread17LinearCombinationISJ_Li1EffLNS1U_9ScaleType4KindE0ELNS_15FloatRoundStyleE2ESJ_EENS1_15EpilogueDefaultEEEEEvvEEEEvNT_6ParamsE --------------------------
	.section	.nv.info._ZN7cutlass13device_kernelINS_4gemm6kernel13GemmUniversalIN4cute5tupleIJiiiiEEENS1_10collective13CollectiveMmaINS1_49MainloopSm90TmaGmmaRmemAWarpSpecializedMixedInputILi5ENS5_IJNS4_1CILi1EEESB_SB_EEENS1_35KernelTmaWarpSpecializedCooperativeEEENS5_IJNSA_ILi128EEENSA_ILi256EEENSA_ILi64EEEEEENS_10bfloat16_tENS5_IJlSB_lEEENS5_IJNS_12float_e4m3_tEEEESK_NS4_8TiledMMAINS4_8MMA_AtomIJNS4_4SM904GMMA28MMA_64x256x16_F32BF16BF16_RSILNSQ_5MajorE0ELSS_0ELNSQ_7ScaleInE1ELST_1EEEEEENS4_6LayoutINS5_IJNSA_ILi2EEESB_SB_EEENS5_IJSB_NSA_ILi0EEESZ_EEEEENS5_IJNS4_10UnderscoreES12_S12_EEEEENS4_13SM90_TMA_LOADENS4_14ComposedLayoutINS4_7SwizzleILi3ELi4ELi3EEENS4_18smem_ptr_flag_bitsILi16EEENSW_INS5_IJNSA_ILi8EEESH_EEENS5_IJSH_SB_EEEEEEEvNS4_8identityES15_NS16_INS17_ILi2ELi4ELi3EEENS19_ILi8EEES1E_EENS4_9Copy_AtomIJNS4_39AutoVectorizingCopyWithAssumedAlignmentILi128EEESL_EEES1G_EENS_8epilogue10collective6detail29Sm90TmaWarpSpecializedAdapterINS1Q_15DefaultEpilogueISJ_SK_SK_NS1P_6thread17LinearCombinationISJ_Li1EffLNS1U_9ScaleType4KindE0ELNS_15FloatRoundStyleE2ESJ_EENS1_15EpilogueDefaultEEEEEvvEEEEvNT_6ParamsE,"",@"SHT_CUDA_INFO"
	.sectionflags	@""
	.align	4


	//----- nvinfo : EIATTR_CUDA_API_VERSION
	.align		4
        /*0000*/ 	.byte	0x04, 0x37
        /*0002*/ 	.short	(.L_22 - .L_21)
.L_21:
        /*0004*/ 	.word	0x00000082


	//----- nvinfo : EIATTR_KPARAM_INFO
	.align		4
.L_22:
        /*0008*/ 	.byte	0x04, 0x17
        /*000a*/ 	.short	(.L_24 - .L_23)
.L_23:
        /*000c*/ 	.word	0x00000000
        /*0010*/ 	.short	0x0000
        /*0012*/ 	.short	0x0070
        /*0014*/ 	.byte	0x00, 0xf0, 0x01, 0x18


	//----- nvinfo : EIATTR_SPARSE_MMA_MASK
	.align		4
.L_24:
        /*0018*/ 	.byte	0x03, 0x50
        /*001a*/ 	.short	0x0000


	//----- nvinfo : EIATTR_MAXREG_COUNT
	.align		4
        /*001c*/ 	.byte	0x03, 0x1b
        /*001e*/ 	.short	0x00a8


	//----- nvinfo : EIATTR_NUM_BARRIERS
	.align		4
        /*0020*/ 	.byte	0x02, 0x4c
        /*0022*/ 	.byte	0x01
	.zero		1


	//----- nvinfo : EIATTR_EXTERNS
	.align		4
        /*0024*/ 	.byte	0x04, 0x0f
        /*0026*/ 	.short	(.L_26 - .L_25)


	//   ....[0]....
	.align		4
.L_25:
        /*0028*/ 	.word	index@(__assertfail)


	//----- nvinfo : EIATTR_MERCURY_ISA_VERSION
	.align		4
.L_26:
        /*002c*/ 	.byte	0x03, 0x5f
        /*002e*/ 	.short	0x0101


	//----- nvinfo : EIATTR_INT_WARP_WIDE_INSTR_OFFSETS
	.align		4
        /*0030*/ 	.byte	0x04, 0x31
        /*0032*/ 	.short	(.L_28 - .L_27)


	//   ....[0]....
.L_27:
        /*0034*/ 	.word	0x000003d0


	//   ....[1]....
        /*0038*/ 	.word	0x00000400


	//   ....[2]....
        /*003c*/ 	.word	0x000004e0


	//----- nvinfo : EIATTR_COOP_GROUP_MASK_REGIDS
	.align		4
.L_28:
        /*0040*/ 	.byte	0x04, 0x29
        /*0042*/ 	.short	(.L_30 - .L_29)


	//   ....[0]....
.L_29:
        /*0044*/ 	.word	0xffffffff


	//   ....[1]....
        /*0048*/ 	.word	0xffffffff


	//   ....[2]....
        /*004c*/ 	.word	0xffffffff


	//   ....[3]....
        /*0050*/ 	.word	0xffffffff


	//   ....[4]....
        /*0054*/ 	.word	0x0500000f


	//----- nvinfo : EIATTR_COOP_GROUP_INSTR_OFFSETS
	.align		4
.L_30:
        /*0058*/ 	.byte	0x04, 0x28
        /*005a*/ 	.short	(.L_32 - .L_31)


	//   ....[0]....
.L_31:
        /*005c*/ 	.word	0x00000060


	//   ....[1]....
        /*0060*/ 	.word	0x00000070


	//   ....[2]....
        /*0064*/ 	.word	0x00000130


	//   ....[3]....
        /*0068*/ 	.word	0x000002e0


	//   ....[4]....
        /*006c*/ 	.word	0x0000cf50


	//----- nvinfo : EIATTR_REG_RECONFIG
	.align		4
.L_32:
        /*0070*/ 	.byte	0x01, 0x54
	.zero		2


	//----- nvinfo : EIATTR_SYSCALL_OFFSETS
	.align		4
        /*0074*/ 	.byte	0x04, 0x46
        /*0076*/ 	.short	(.L_34 - .L_33)


	//   ....[0]....
.L_33:
        /*0078*/ 	.word	0x000010b0


	//   ....[1]....
        /*007c*/ 	.word	0x0000bf10


	//   ....[2]....
        /*0080*/ 	.word	0x0000c040


	//----- nvinfo : EIATTR_MBARRIER_INSTR_OFFSETS
	.align		4
.L_34:
        /*0084*/ 	.byte	0x04, 0x39
        /*0086*/ 	.short	(.L_36 - .L_35)


	//   ....[0]....
.L_35:
        /*0088*/ 	.word	0x00000230
        /*008c*/ 	.word	0x000000ff
        /*0090*/ 	.word	0x00000000
        /*0094*/ 	.short	0x0100
        /*0096*/ 	.byte	0x08
	.zero		1


	//   ....[1]....
        /*0098*/ 	.word	0x00000240
        /*009c*/ 	.word	0x000000ff
        /*00a0*/ 	.word	0x00000028
        /*00a4*/ 	.short	0x0100
        /*00a6*/ 	.byte	0x08
	.zero		1


	//   ....[2]....
        /*00a8*/ 	.word	0x00000250
        /*00ac*/ 	.word	0x000000ff
        /*00b0*/ 	.word	0x00000008
        /*00b4*/ 	.short	0x0100
        /*00b6*/ 	.byte	0x08
	.zero		1


	//   ....[3]....
        /*00b8*/ 	.word	0x00000260
        /*00bc*/ 	.word	0x000000ff
        /*00c0*/ 	.word	0x00000030
        /*00c4*/ 	.short	0x0100
        /*00c6*/ 	.byte	0x08
	.zero		1


	//   ....[4]....
        /*00c8*/ 	.word	0x00000270
        /*00cc*/ 	.word	0x000000ff
        /*00d0*/ 	.word	0x00000010
        /*00d4*/ 	.short	0x0100
        /*00d6*/ 	.byte	0x08
	.zero		1


	//   ....[5]....
        /*00d8*/ 	.word	0x00000280
        /*00dc*/ 	.word	0x000000ff
        /*00e0*/ 	.word	0x00000038
        /*00e4*/ 	.short	0x0100
        /*00e6*/ 	.byte	0x08
	.zero		1


	//   ....[6]....
        /*00e8*/ 	.word	0x00000290
        /*00ec*/ 	.word	0x000000ff
        /*00f0*/ 	.word	0x00000018
        /*00f4*/ 	.short	0x0100
        /*00f6*/ 	.byte	0x08
	.zero		1


	//   ....[7]....
        /*00f8*/ 	.word	0x000002a0
        /*00fc*/ 	.word	0x000000ff
        /*0100*/ 	.word	0x00000040
        /*0104*/ 	.short	0x0100
        /*0106*/ 	.byte	0x08
	.zero		1


	//   ....[8]....
        /*0108*/ 	.word	0x000002b0
        /*010c*/ 	.word	0x000000ff
        /*0110*/ 	.word	0x00000020
        /*0114*/ 	.short	0x0100
        /*0116*/ 	.byte	0x08
	.zero		1


	//   ....[9]....
        /*0118*/ 	.word	0x000002c0
        /*011c*/ 	.word	0x000000ff
        /*0120*/ 	.word	0x00000048
        /*0124*/ 	.short	0x0100
        /*0126*/ 	.byte	0x08
	.zero		1


	//   ....[10]....
        /*0128*/ 	.word	0x00000550
        /*012c*/ 	.word	0x000000ff
        /*0130*/ 	.word	0x00000060
        /*0134*/ 	.short	0x0100
        /*0136*/ 	.byte	0x06
	.zero		1


	//   ....[11]....
        /*0138*/ 	.word	0x000005b0
        /*013c*/ 	.word	0x000000ff
        /*0140*/ 	.word	0x00000068
        /*0144*/ 	.short	0x0100
        /*0146*/ 	.byte	0x06
	.zero		1


	//   ....[12]....
        /*0148*/ 	.word	0x00001170
        /*014c*/ 	.word	0x00000003
        /*0150*/ 	.word	0x00000000
        /*0154*/ 	.short	0x010a
        /*0156*/ 	.byte	0x3f
	.zero		1


	//   ....[13]....
        /*0158*/ 	.word	0x000011b0
        /*015c*/ 	.word	0x00000003
        /*0160*/ 	.word	0x00000000
        /*0164*/ 	.short	0x010a
        /*0166*/ 	.byte	0x3f
	.zero		1


	//   ....[14]....
        /*0168*/ 	.word	0x00001380
        /*016c*/ 	.word	0x0000000c
        /*0170*/ 	.word	0x00000000
        /*0174*/ 	.short	0x010a
        /*0176*/ 	.byte	0x3f
	.zero		1


	//   ....[15]....
        /*0178*/ 	.word	0x00001be0
        /*017c*/ 	.word	0x00000008
        /*0180*/ 	.word	0x00000000
        /*0184*/ 	.short	0x010a
        /*0186*/ 	.byte	0x3f
	.zero		1


	//   ....[16]....
        /*0188*/ 	.word	0x000021c0
        /*018c*/ 	.word	0x00000014
        /*0190*/ 	.word	0x00000000
        /*0194*/ 	.short	0x010a
        /*0196*/ 	.byte	0x3f
	.zero		1


	//   ....[17]....
        /*0198*/ 	.word	0x000025f0
        /*019c*/ 	.word	0x000000ff
        /*01a0*/ 	.word	0x00000000
        /*01a4*/ 	.short	0x0101
        /*01a6*/ 	.byte	0x05
	.zero		1


	//   ....[18]....
        /*01a8*/ 	.word	0x00002690
        /*01ac*/ 	.word	0x00000014
        /*01b0*/ 	.word	0x00000000
        /*01b4*/ 	.short	0x010a
        /*01b6*/ 	.byte	0x3f
	.zero		1


	//   ....[19]....
        /*01b8*/ 	.word	0x00002f70
        /*01bc*/ 	.word	0x00000000
        /*01c0*/ 	.word	0x00000000
        /*01c4*/ 	.short	0x0101
        /*01c6*/ 	.byte	0x3f
	.zero		1


	//   ....[20]....
        /*01c8*/ 	.word	0x00003080
        /*01cc*/ 	.word	0x000000ff
        /*01d0*/ 	.word	0x00000000
        /*01d4*/ 	.short	0x0101
        /*01d6*/ 	.byte	0x06
	.zero		1


	//   ....[21]....
        /*01d8*/ 	.word	0x0000c130
        /*01dc*/ 	.word	0x00000007
        /*01e0*/ 	.word	0x00000028
        /*01e4*/ 	.short	0x010a
        /*01e6*/ 	.byte	0x3f
	.zero		1


	//   ....[22]....
        /*01e8*/ 	.word	0x0000c570
        /*01ec*/ 	.word	0x00000016
        /*01f0*/ 	.word	0x00000068
        /*01f4*/ 	.short	0x0101
        /*01f6*/ 	.byte	0x3f
	.zero		1


	//   ....[23]....
        /*01f8*/ 	.word	0x0000cc80
        /*01fc*/ 	.word	0x00000005
        /*0200*/ 	.word	0x00000000
        /*0204*/ 	.short	0x010a
        /*0206*/ 	.byte	0x3f
	.zero		1


	//   ....[24]....
        /*0208*/ 	.word	0x0000cd00
        /*020c*/ 	.word	0x00000007
        /*0210*/ 	.word	0x00000000
        /*0214*/ 	.short	0x010a
        /*0216*/ 	.byte	0x3f
	.zero		1


	//   ....[25]....
        /*0218*/ 	.word	0x0000cd90
        /*021c*/ 	.word	0x00000006
        /*0220*/ 	.word	0x00000000
        /*0224*/ 	.short	0x010a
        /*0226*/ 	.byte	0x3f
	.zero		1


	//   ....[26]....
        /*0228*/ 	.word	0x0000ce20
        /*022c*/ 	.word	0x00000007
        /*0230*/ 	.word	0x00000000
        /*0234*/ 	.short	0x010a
        /*0236*/ 	.byte	0x3f
	.zero		1


	//   ....[27]....
        /*0238*/ 	.word	0x0000ceb0
        /*023c*/ 	.word	0x00000003
        /*0240*/ 	.word	0x00000000
        /*0244*/ 	.short	0x010a
        /*0246*/ 	.byte	0x3f
	.zero		1


	//   ....[28]....
        /*0248*/ 	.word	0x0000cf80
        /*024c*/ 	.word	0x00000003
        /*0250*/ 	.word	0x00000000
        /*0254*/ 	.short	0x010a
        /*0256*/ 	.byte	0x3f
	.zero		1


	//   ....[29]....
        /*0258*/ 	.word	0x0000cfd0
        /*025c*/ 	.word	0x00000008
        /*0260*/ 	.word	0x00000000
        /*0264*/ 	.short	0x010a
        /*0266*/ 	.byte	0x3f
	.zero		1


	//   ....[30]....
        /*0268*/ 	.word	0x0000d020
        /*026c*/ 	.word	0x00000014
        /*0270*/ 	.word	0x00000000
        /*0274*/ 	.short	0x010a
        /*0276*/ 	.byte	0x3f
	.zero		1


	//   ....[31]....
        /*0278*/ 	.word	0x0000d070
        /*027c*/ 	.word	0x00000007
        /*0280*/ 	.word	0x00000028
        /*0284*/ 	.short	0x010a
        /*0286*/ 	.byte	0x3f
	.zero		1


	//   ....[32]....
        /*0288*/ 	.word	0x0000d1c0
        /*028c*/ 	.word	0x00000005
        /*0290*/ 	.word	0x00000000
        /*0294*/ 	.short	0x010a
        /*0296*/ 	.byte	0x3f
	.zero		1


	//   ....[33]....
        /*0298*/ 	.word	0x0000d210
        /*029c*/ 	.word	0x00000007
        /*02a0*/ 	.word	0x00000000
        /*02a4*/ 	.short	0x010a
        /*02a6*/ 	.byte	0x3f
	.zero		1


	//   ....[34]....
        /*02a8*/ 	.word	0x0000d260
        /*02ac*/ 	.word	0x00000006
        /*02b0*/ 	.word	0x00000000
        /*02b4*/ 	.short	0x010a
        /*02b6*/ 	.byte	0x3f
	.zero		1


	//   ....[35]....
        /*02b8*/ 	.word	0x0000d2b0
        /*02bc*/ 	.word	0x00000007
        /*02c0*/ 	.word	0x00000000
        /*02c4*/ 	.short	0x010a
        /*02c6*/ 	.byte	0x3f
	.zero		1


	//----- nvinfo : EIATTR_NUM_MBARRIERS
	.align		4
.L_36:
        /*02c8*/ 	.byte	0x03, 0x38
        /*02ca*/ 	.short	0x000c


	//----- nvinfo : EIATTR_EXIT_INSTR_OFFSETS
	.align		4
        /*02cc*/ 	.byte	0x04, 0x1c
        /*02ce*/ 	.short	(.L_38 - .L_37)


	//   ....[0]....
.L_37:
        /*02d0*/ 	.word	0x00000600


	//   ....[1]....
        /*02d4*/ 	.word	0x00000ec0


	//   ....[2]....
        /*02d8*/ 	.word	0x0000b550


	//   ....[3]....
        /*02dc*/ 	.word	0x0000bb70


	//   ....[4]....
        /*02e0*/ 	.word	0x0000cf00


	//----- nvinfo : EIATTR_MAX_THREADS
	.align		4
.L_38:
        /*02e4*/ 	.byte	0x04, 0x05
        /*02e6*/ 	.short	(.L_40 - .L_39)
.L_39:
        /*02e8*/ 	.word	0x00000180
        /*02ec*/ 	.word	0x00000001
        /*02f0*/ 	.word	0x00000001


	//----- nvinfo : EIATTR_CRS_STACK_SIZE
	.align		4
.L_40:
        /*02f4*/ 	.byte	0x04, 0x1e
        /*02f6*/ 	.short	(.L_42 - .L_41)
.L_41:
        /*02f8*/ 	.word	0x00000000


	//----- nvinfo : EIATTR_CBANK_PARAM_SIZE
	.align		4
.L_42:
        /*02fc*/ 	.byte	0x03, 0x19
        /*02fe*/ 	.short	0x0670


	//----- nvinfo : EIATTR_PARAM_CBANK
	.align		4
        /*0300*/ 	.byte	0x04, 0x0a
        /*0302*/ 	.short	(.L_44 - .L_43)
	.align		4
.L_43:
        /*0304*/ 	.word	index@(.nv.constant0._ZN7cutlass13device_kernelINS_4gemm6kernel13GemmUniversalIN4cute5tupleIJiiiiEEENS1_10collective13CollectiveMmaINS1_49MainloopSm90TmaGmmaRmemAWarpSpecializedMixedInputILi5ENS5_IJNS4_1CILi1EEESB_SB_EEENS1_35KernelTmaWarpSpecializedCooperativeEEENS5_IJNSA_ILi128EEENSA_ILi256EEENSA_ILi64EEEEEENS_10bfloat16_tENS5_IJlSB_lEEENS5_IJNS_12float_e4m3_tEEEESK_NS4_8TiledMMAINS4_8MMA_AtomIJNS4_4SM904GMMA28MMA_64x256x16_F32BF16BF16_RSILNSQ_5MajorE0ELSS_0ELNSQ_7ScaleInE1ELST_1EEEEEENS4_6LayoutINS5_IJNSA_ILi2EEESB_SB_EEENS5_IJSB_NSA_ILi0EEESZ_EEEEENS5_IJNS4_10UnderscoreES12_S12_EEEEENS4_13SM90_TMA_LOADENS4_14ComposedLayoutINS4_7SwizzleILi3ELi4ELi3EEENS4_18smem_ptr_flag_bitsILi16EEENSW_INS5_IJNSA_ILi8EEESH_EEENS5_IJSH_SB_EEEEEEEvNS4_8identityES15_NS16_INS17_ILi2ELi4ELi3EEENS19_ILi8EEES1E_EENS4_9Copy_AtomIJNS4_39AutoVectorizingCopyWithAssumedAlignmentILi128EEESL_EEES1G_EENS_8epilogue10collective6detail29Sm90TmaWarpSpecializedAdapterINS1Q_15DefaultEpilogueISJ_SK_SK_NS1P_6thread17LinearCombinationISJ_Li1EffLNS1U_9ScaleType4KindE0ELNS_15FloatRoundStyleE2ESJ_EENS1_15EpilogueDefaultEEEEEvvEEEEvNT_6ParamsE)
        /*0308*/ 	.short	0x0210
        /*030a*/ 	.short	0x0670


	//----- nvinfo : EIATTR_SW_WAR
	.align		4
.L_44:
        /*030c*/ 	.byte	0x04, 0x36
        /*030e*/ 	.short	(.L_46 - .L_45)
.L_45:
        /*0310*/ 	.word	0x00000008
.L_46:


//--------------------- .nv.callgraph             --------------------------
	.section	.nv.callgraph,"",@"SHT_CUDA_CALLGRAPH"
	.align	4
	.sectionentsize	8
	.align		4
        /*0000*/ 	.word	0x00000000
	.align		4
        /*0004*/ 	.word	0xffffffff
	.align		4
        /*0008*/ 	.word	index@(_ZN7cutlass13device_kernelINS_4gemm6kernel13GemmUniversalIN4cute5tupleIJiiiiEEENS1_10collective13CollectiveMmaINS1_49MainloopSm90TmaGmmaRmemAWarpSpecializedMixedInputILi5ENS5_IJNS4_1CILi1EEESB_SB_EEENS1_35KernelTmaWarpSpecializedCooperativeEEENS5_IJNSA_ILi128EEENSA_ILi256EEENSA_ILi64EEEEEENS_10bfloat16_tENS5_IJlSB_lEEENS5_IJNS_12float_e4m3_tEEEESK_NS4_8TiledMMAINS4_8MMA_AtomIJNS4_4SM904GMMA28MMA_64x256x16_F32BF16BF16_RSILNSQ_5MajorE0ELSS_0ELNSQ_7ScaleInE1ELST_1EEEEEENS4_6LayoutINS5_IJNSA_ILi2EEESB_SB_EEENS5_IJSB_NSA_ILi0EEESZ_EEEEENS5_IJNS4_10UnderscoreES12_S12_EEEEENS4_13SM90_TMA_LOADENS4_14ComposedLayoutINS4_7SwizzleILi3ELi4ELi3EEENS4_18smem_ptr_flag_bitsILi16EEENSW_INS5_IJNSA_ILi8EEESH_EEENS5_IJSH_SB_EEEEEEEvNS4_8identityES15_NS16_INS17_ILi2ELi4ELi3EEENS19_ILi8EEES1E_EENS4_9Copy_AtomIJNS4_39AutoVectorizingCopyWithAssumedAlignmentILi128EEESL_EEES1G_EENS_8epilogue10collective6detail29Sm90TmaWarpSpecializedAdapterINS1Q_15DefaultEpilogueISJ_SK_SK_NS1P_6thread17LinearCombinationISJ_Li1EffLNS1U_9ScaleType4KindE0ELNS_15FloatRoundStyleE2ESJ_EENS1_15EpilogueDefaultEEEEEvvEEEEvNT_6ParamsE)
	.align		4
        /*000c*/ 	.word	index@(__assertfail)
	.align		4
        /*0010*/ 	.word	0x00000000
	.align		4
        /*0014*/ 	.word	0xfffffffe
	.align		4
        /*0018*/ 	.word	0x00000000
	.align		4
        /*001c*/ 	.word	0xfffffffd
	.align		4
        /*0020*/ 	.word	0x00000000
	.align		4
        /*0024*/ 	.word	0xfffffffc


//--------------------- .nv.constant4             --------------------------
	.section	.nv.constant4,"a",@progbits
	.align	8
	.align		8
.nv.constant4:
        /*0000*/ 	.dword	__assertfail
	.align		8
        /*0008*/ 	.dword	__unnamed_1
	.align		8
        /*0010*/ 	.dword	__unnamed_2
	.align		8
        /*0018*/ 	.dword	_ZN40_INTERNAL_1f00dd05_4_k_cu_f159d0a6_197954cuda3std3__45__cpo5beginE
	.align		8
        /*0020*/ 	.dword	_ZN40_INTERNAL_1f00dd05_4_k_cu_f159d0a6_197954cuda3std3__45__cpo3endE
	.align		8
        /*0028*/ 	.dword	_ZN40_INTERNAL_1f00dd05_4_k_cu_f159d0a6_197954cuda3std3__45__cpo6cbeginE
	.align		8
        /*0030*/ 	.dword	_ZN40_INTERNAL_1f00dd05_4_k_cu_f159d0a6_197954cuda3std3__45__cpo4cendE
	.align		8
        /*0038*/ 	.dword	_ZN40_INTERNAL_1f00dd05_4_k_cu_f159d0a6_197954cuda3std3__442_GLOBAL__N__1f00dd05_4_k_cu_f159d0a6_197956ignoreE
	.align		8
        /*0040*/ 	.dword	_ZN40_INTERNAL_1f00dd05_4_k_cu_f159d0a6_197954cuda3std3__419piecewise_constructE
	.align		8
        /*0048*/ 	.dword	_ZN40_INTERNAL_1f00dd05_4_k_cu_f159d0a6_197954cuda3std3__48in_placeE
	.align		8
        /*0050*/ 	.dword	_ZN40_INTERNAL_1f00dd05_4_k_cu_f159d0a6_197954cuda3std6ranges3__45__cpo4swapE
	.align		8
        /*0058*/ 	.dword	_ZN40_INTERNAL_1f00dd05_4_k_cu_f159d0a6_197954cuda3std6ranges3__45__cpo9iter_moveE
	.align		8
        /*0060*/ 	.dword	_ZN40_INTERNAL_1f00dd05_4_k_cu_f159d0a6_197954cute7productE
	.align		8
        /*0068*/ 	.dword	_ZN40_INTERNAL_1f00dd05_4_k_cu_f159d0a6_197954cute1_E
	.align		8
        /*0070*/ 	.dword	$str$24
	.align		8
        /*0078*/ 	.dword	$str$25


//--------------------- .text._ZN7cutlass13device_kernelINS_4gemm6kernel13GemmUniversalIN4cute5tupleIJiiiiEEENS1_10collective13CollectiveMmaINS1_49MainloopSm90TmaGmmaRmemAWarpSpecializedMixedInputILi5ENS5_IJNS4_1CILi1EEESB_SB_EEENS1_35KernelTmaWarpSpecializedCooperativeEEENS5_IJNSA_ILi128EEENSA_ILi256EEENSA_ILi64EEEEEENS_10bfloat16_tENS5_IJlSB_lEEENS5_IJNS_12float_e4m3_tEEEESK_NS4_8TiledMMAINS4_8MMA_AtomIJNS4_4SM904GMMA28MMA_64x256x16_F32BF16BF16_RSILNSQ_5MajorE0ELSS_0ELNSQ_7ScaleInE1ELST_1EEEEEENS4_6LayoutINS5_IJNSA_ILi2EEESB_SB_EEENS5_IJSB_NSA_ILi0EEESZ_EEEEENS5_IJNS4_10UnderscoreES12_S12_EEEEENS4_13SM90_TMA_LOADENS4_14ComposedLayoutINS4_7SwizzleILi3ELi4ELi3EEENS4_18smem_ptr_flag_bitsILi16EEENSW_INS5_IJNSA_ILi8EEESH_EEENS5_IJSH_SB_EEEEEEEvNS4_8identityES15_NS16_INS17_ILi2ELi4ELi3EEENS19_ILi8EEES1E_EENS4_9Copy_AtomIJNS4_39AutoVectorizingCopyWithAssumedAlignmentILi128EEESL_EEES1G_EENS_8epilogue10collective6detail29Sm90TmaWarpSpecializedAdapterINS1Q_15DefaultEpilogueISJ_SK_SK_NS1P_6thread17LinearCombinationISJ_Li1EffLNS1U_9ScaleType4KindE0ELNS_15FloatRoundStyleE2ESJ_EENS1_15EpilogueDefaultEEEEEvvEEEEvNT_6ParamsE --------------------------
	.section	.text._ZN7cutlass13device_kernelINS_4gemm6kernel13GemmUniversalIN4cute5tupleIJiiiiEEENS1_10collective13CollectiveMmaINS1_49MainloopSm90TmaGmmaRmemAWarpSpecializedMixedInputILi5ENS5_IJNS4_1CILi1EEESB_SB_EEENS1_35KernelTmaWarpSpecializedCooperativeEEENS5_IJNSA_ILi128EEENSA_ILi256EEENSA_ILi64EEEEEENS_10bfloat16_tENS5_IJlSB_lEEENS5_IJNS_12float_e4m3_tEEEESK_NS4_8TiledMMAINS4_8MMA_AtomIJNS4_4SM904GMMA28MMA_64x256x16_F32BF16BF16_RSILNSQ_5MajorE0ELSS_0ELNSQ_7ScaleInE1ELST_1EEEEEENS4_6LayoutINS5_IJNSA_ILi2EEESB_SB_EEENS5_IJSB_NSA_ILi0EEESZ_EEEEENS5_IJNS4_10UnderscoreES12_S12_EEEEENS4_13SM90_TMA_LOADENS4_14ComposedLayoutINS4_7SwizzleILi3ELi4ELi3EEENS4_18smem_ptr_flag_bitsILi16EEENSW_INS5_IJNSA_ILi8EEESH_EEENS5_IJSH_SB_EEEEEEEvNS4_8identityES15_NS16_INS17_ILi2ELi4ELi3EEENS19_ILi8EEES1E_EENS4_9Copy_AtomIJNS4_39AutoVectorizingCopyWithAssumedAlignmentILi128EEESL_EEES1G_EENS_8epilogue10collective6detail29Sm90TmaWarpSpecializedAdapterINS1Q_15DefaultEpilogueISJ_SK_SK_NS1P_6thread17LinearCombinationISJ_Li1EffLNS1U_9ScaleType4KindE0ELNS_15FloatRoundStyleE2ESJ_EENS1_15EpilogueDefaultEEEEEvvEEEEvNT_6ParamsE,"ax",@progbits
	.align	128
.text._ZN7cutlass13device_kernelINS_4gemm6kernel13GemmUniversalIN4cute5tupleIJiiiiEEENS1_10collective13CollectiveMmaINS1_49MainloopSm90TmaGmmaRmemAWarpSpecializedMixedInputILi5ENS5_IJNS4_1CILi1EEESB_SB_EEENS1_35KernelTmaWarpSpecializedCooperativeEEENS5_IJNSA_ILi128EEENSA_ILi256EEENSA_ILi64EEEEEENS_10bfloat16_tENS5_IJlSB_lEEENS5_IJNS_12float_e4m3_tEEEESK_NS4_8TiledMMAINS4_8MMA_AtomIJNS4_4SM904GMMA28MMA_64x256x16_F32BF16BF16_RSILNSQ_5MajorE0ELSS_0ELNSQ_7ScaleInE1ELST_1EEEEEENS4_6LayoutINS5_IJNSA_ILi2EEESB_SB_EEENS5_IJSB_NSA_ILi0EEESZ_EEEEENS5_IJNS4_10UnderscoreES12_S12_EEEEENS4_13SM90_TMA_LOADENS4_14ComposedLayoutINS4_7SwizzleILi3ELi4ELi3EEENS4_18smem_ptr_flag_bitsILi16EEENSW_INS5_IJNSA_ILi8EEESH_EEENS5_IJSH_SB_EEEEEEEvNS4_8identityES15_NS16_INS17_ILi2ELi4ELi3EEENS19_ILi8EEES1E_EENS4_9Copy_AtomIJNS4_39AutoVectorizingCopyWithAssumedAlignmentILi128EEESL_EEES1G_EENS_8epilogue10collective6detail29Sm90TmaWarpSpecializedAdapterINS1Q_15DefaultEpilogueISJ_SK_SK_NS1P_6thread17LinearCombinationISJ_Li1EffLNS1U_9ScaleType4KindE0ELNS_15FloatRoundStyleE2ESJ_EENS1_15EpilogueDefaultEEEEEvvEEEEvNT_6ParamsE:
        .type           _ZN7cutlass13device_kernelINS_4gemm6kernel13GemmUniversalIN4cute5tupleIJiiiiEEENS1_10collective13CollectiveMmaINS1_49MainloopSm90TmaGmmaRmemAWarpSpecializedMixedInputILi5ENS5_IJNS4_1CILi1EEESB_SB_EEENS1_35KernelTmaWarpSpecializedCooperativeEEENS5_IJNSA_ILi128EEENSA_ILi256EEENSA_ILi64EEEEEENS_10bfloat16_tENS5_IJlSB_lEEENS5_IJNS_12float_e4m3_tEEEESK_NS4_8TiledMMAINS4_8MMA_AtomIJNS4_4SM904GMMA28MMA_64x256x16_F32BF16BF16_RSILNSQ_5MajorE0ELSS_0ELNSQ_7ScaleInE1ELST_1EEEEEENS4_6LayoutINS5_IJNSA_ILi2EEESB_SB_EEENS5_IJSB_NSA_ILi0EEESZ_EEEEENS5_IJNS4_10UnderscoreES12_S12_EEEEENS4_13SM90_TMA_LOADENS4_14ComposedLayoutINS4_7SwizzleILi3ELi4ELi3EEENS4_18smem_ptr_flag_bitsILi16EEENSW_INS5_IJNSA_ILi8EEESH_EEENS5_IJSH_SB_EEEEEEEvNS4_8identityES15_NS16_INS17_ILi2ELi4ELi3EEENS19_ILi8EEES1E_EENS4_9Copy_AtomIJNS4_39AutoVectorizingCopyWithAssumedAlignmentILi128EEESL_EEES1G_EENS_8epilogue10collective6detail29Sm90TmaWarpSpecializedAdapterINS1Q_15DefaultEpilogueISJ_SK_SK_NS1P_6thread17LinearCombinationISJ_Li1EffLNS1U_9ScaleType4KindE0ELNS_15FloatRoundStyleE2ESJ_EENS1_15EpilogueDefaultEEEEEvvEEEEvNT_6ParamsE,@function
        .size           _ZN7cutlass13device_kernelINS_4gemm6kernel13GemmUniversalIN4cute5tupleIJiiiiEEENS1_10collective13CollectiveMmaINS1_49MainloopSm90TmaGmmaRmemAWarpSpecializedMixedInputILi5ENS5_IJNS4_1CILi1EEESB_SB_EEENS1_35KernelTmaWarpSpecializedCooperativeEEENS5_IJNSA_ILi128EEENSA_ILi256EEENSA_ILi64EEEEEENS_10bfloat16_tENS5_IJlSB_lEEENS5_IJNS_12float_e4m3_tEEEESK_NS4_8TiledMMAINS4_8MMA_AtomIJNS4_4SM904GMMA28MMA_64x256x16_F32BF16BF16_RSILNSQ_5MajorE0ELSS_0ELNSQ_7ScaleInE1ELST_1EEEEEENS4_6LayoutINS5_IJNSA_ILi2EEESB_SB_EEENS5_IJSB_NSA_ILi0EEESZ_EEEEENS5_IJNS4_10UnderscoreES12_S12_EEEEENS4_13SM90_TMA_LOADENS4_14ComposedLayoutINS4_7SwizzleILi3ELi4ELi3EEENS4_18smem_ptr_flag_bitsILi16EEENSW_INS5_IJNSA_ILi8EEESH_EEENS5_IJSH_SB_EEEEEEEvNS4_8identityES15_NS16_INS17_ILi2ELi4ELi3EEENS19_ILi8EEES1E_EENS4_9Copy_AtomIJNS4_39AutoVectorizingCopyWithAssumedAlignmentILi128EEESL_EEES1G_EENS_8epilogue10collective6detail29Sm90TmaWarpSpecializedAdapterINS1Q_15DefaultEpilogueISJ_SK_SK_NS1P_6thread17LinearCombinationISJ_Li1EffLNS1U_9ScaleType4KindE0ELNS_15FloatRoundStyleE2ESJ_EENS1_15EpilogueDefaultEEEEEvvEEEEvNT_6ParamsE,(.L_x_340 - _ZN7cutlass13device_kernelINS_4gemm6kernel13GemmUniversalIN4cute5tupleIJiiiiEEENS1_10collective13CollectiveMmaINS1_49MainloopSm90TmaGmmaRmemAWarpSpecializedMixedInputILi5ENS5_IJNS4_1CILi1EEESB_SB_EEENS1_35KernelTmaWarpSpecializedCooperativeEEENS5_IJNSA_ILi128EEENSA_ILi256EEENSA_ILi64EEEEEENS_10bfloat16_tENS5_IJlSB_lEEENS5_IJNS_12float_e4m3_tEEEESK_NS4_8TiledMMAINS4_8MMA_AtomIJNS4_4SM904GMMA28MMA_64x256x16_F32BF16BF16_RSILNSQ_5MajorE0ELSS_0ELNSQ_7ScaleInE1ELST_1EEEEEENS4_6LayoutINS5_IJNSA_ILi2EEESB_SB_EEENS5_IJSB_NSA_ILi0EEESZ_EEEEENS5_IJNS4_10UnderscoreES12_S12_EEEEENS4_13SM90_TMA_LOADENS4_14ComposedLayoutINS4_7SwizzleILi3ELi4ELi3EEENS4_18smem_ptr_flag_bitsILi16EEENSW_INS5_IJNSA_ILi8EEESH_EEENS5_IJSH_SB_EEEEEEEvNS4_8identityES15_NS16_INS17_ILi2ELi4ELi3EEENS19_ILi8EEES1E_EENS4_9Copy_AtomIJNS4_39AutoVectorizingCopyWithAssumedAlignmentILi128EEESL_EEES1G_EENS_8epilogue10collective6detail29Sm90TmaWarpSpecializedAdapterINS1Q_15DefaultEpilogueISJ_SK_SK_NS1P_6thread17LinearCombinationISJ_Li1EffLNS1U_9ScaleType4KindE0ELNS_15FloatRoundStyleE2ESJ_EENS1_15EpilogueDefaultEEEEEvvEEEEvNT_6ParamsE)
        .other          _ZN7cutlass13device_kernelINS_4gemm6kernel13GemmUniversalIN4cute5tupleIJiiiiEEENS1_10collective13CollectiveMmaINS1_49MainloopSm90TmaGmmaRmemAWarpSpecializedMixedInputILi5ENS5_IJNS4_1CILi1EEESB_SB_EEENS1_35KernelTmaWarpSpecializedCooperativeEEENS5_IJNSA_ILi128EEENSA_ILi256EEENSA_ILi64EEEEEENS_10bfloat16_tENS5_IJlSB_lEEENS5_IJNS_12float_e4m3_tEEEESK_NS4_8TiledMMAINS4_8MMA_AtomIJNS4_4SM904GMMA28MMA_64x256x16_F32BF16BF16_RSILNSQ_5MajorE0ELSS_0ELNSQ_7ScaleInE1ELST_1EEEEEENS4_6LayoutINS5_IJNSA_ILi2EEESB_SB_EEENS5_IJSB_NSA_ILi0EEESZ_EEEEENS5_IJNS4_10UnderscoreES12_S12_EEEEENS4_13SM90_TMA_LOADENS4_14ComposedLayoutINS4_7SwizzleILi3ELi4ELi3EEENS4_18smem_ptr_flag_bitsILi16EEENSW_INS5_IJNSA_ILi8EEESH_EEENS5_IJSH_SB_EEEEEEEvNS4_8identityES15_NS16_INS17_ILi2ELi4ELi3EEENS19_ILi8EEES1E_EENS4_9Copy_AtomIJNS4_39AutoVectorizingCopyWithAssumedAlignmentILi128EEESL_EEES1G_EENS_8epilogue10collective6detail29Sm90TmaWarpSpecializedAdapterINS1Q_15DefaultEpilogueISJ_SK_SK_NS1P_6thread17LinearCombinationISJ_Li1EffLNS1U_9ScaleType4KindE0ELNS_15FloatRoundStyleE2ESJ_EENS1_15EpilogueDefaultEEEEEvvEEEEvNT_6ParamsE,@"STO_CUDA_ENTRY STV_DEFAULT"
_ZN7cutlass13device_kernelINS_4gemm6kernel13GemmUniversalIN4cute5tupleIJiiiiEEENS1_10collective13CollectiveMmaINS1_49MainloopSm90TmaGmmaRmemAWarpSpecializedMixedInputILi5ENS5_IJNS4_1CILi1EEESB_SB_EEENS1_35KernelTmaWarpSpecializedCooperativeEEENS5_IJNSA_ILi128EEENSA_ILi256EEENSA_ILi64EEEEEENS_10bfloat16_tENS5_IJlSB_lEEENS5_IJNS_12float_e4m3_tEEEESK_NS4_8TiledMMAINS4_8MMA_AtomIJNS4_4SM904GMMA28MMA_64x256x16_F32BF16BF16_RSILNSQ_5MajorE0ELSS_0ELNSQ_7ScaleInE1ELST_1EEEEEENS4_6LayoutINS5_IJNSA_ILi2EEESB_SB_EEENS5_IJSB_NSA_ILi0EEESZ_EEEEENS5_IJNS4_10UnderscoreES12_S12_EEEEENS4_13SM90_TMA_LOADENS4_14ComposedLayoutINS4_7SwizzleILi3ELi4ELi3EEENS4_18smem_ptr_flag_bitsILi16EEENSW_INS5_IJNSA_ILi8EEESH_EEENS5_IJSH_SB_EEEEEEEvNS4_8identityES15_NS16_INS17_ILi2ELi4ELi3EEENS19_ILi8EEES1E_EENS4_9Copy_AtomIJNS4_39AutoVectorizingCopyWithAssumedAlignmentILi128EEESL_EEES1G_EENS_8epilogue10collective6detail29Sm90TmaWarpSpecializedAdapterINS1Q_15DefaultEpilogueISJ_SK_SK_NS1P_6thread17LinearCombinationISJ_Li1EffLNS1U_9ScaleType4KindE0ELNS_15FloatRoundStyleE2ESJ_EENS1_15EpilogueDefaultEEEEEvvEEEEvNT_6ParamsE:
[----:B------:R-:W0:Y:S01]  /*0000*/  LDC R1, c[0x0][0x28] ;  /* 0x00000a00ff017b82 */ /* 0x000e220000000800 */
[----:B------:R-:W1:Y:S01]  /*0010*/  S2R R18, SR_TID.X ;  /* 0x0000000000127919 */ /* 0x000e620000002100 */
[----:B------:R-:W-:Y:S01]  /*0020*/  ELECT P0, URZ, PT ;  /* 0x00000000003f782f */ /* 0x000fe20003800000 */
[----:B------:R-:W-:Y:S01]  /*0030*/  BSSY B0, `(.L_x_0) ;  /* 0x000000f000007945 */ /* 0x000fe20003800000 */
[--C-:B-1----:R-:W-:Y:S02]  /*0040*/  SHF.R.U32.HI R0, RZ, 0x5, R18.reuse ;  /* 0x00000005ff007819 */ /* 0x102fe40000011612 */
[----:B------:R-:W-:-:S03]  /*0050*/  SHF.R.U32.HI R153, RZ, 0x7, R18 ;  /* 0x00000007ff997819 */ /* 0x000fc60000011612 */
[----:B------:R-:W1:Y:S04]  /*0060*/  SHFL.IDX PT, R5, R0, RZ, 0x1f ;  /* 0x00001fff00057589 */ /* 0x000e6800000e0000 */
[----:B------:R2:W3:Y:S01]  /*0070*/  SHFL.IDX PT, R8, R153, RZ, 0x1f ;  /* 0x00001fff99087589 */ /* 0x0004e200000e0000 */
[----:B-1----:R-:W-:-:S13]  /*0080*/  ISETP.NE.OR P0, PT, R5, RZ, !P0 ;  /* 0x000000ff0500720c */ /* 0x002fda0004705670 */
[----:B0-23--:R-:W-:Y:S05]  /*0090*/  @P0 BRA `(.L_x_1) ;  /* 0x0000000000200947 */ /* 0x00dfea0003800000 */
[----:B------:R-:W-:Y:S02]  /*00a0*/  ULDC.64 UR4, c[0x0][0x198] ;  /* 0x0000660000047ab9 */ /* 0x000fe40000000a00 */
[----:B------:R-:W-:Y:S02]  /*00b0*/  UIADD3 UR6, UP0, UR4, 0xf0, URZ ;  /* 0x000000f004067890 */ /* 0x000fe4000ff1e03f */
[----:B------:R-:W-:Y:S02]  /*00c0*/  UIADD3 UR4, UP1, UR4, 0x1f0, URZ ;  /* 0x000001f004047890 */ /* 0x000fe4000ff3e03f */
[----:B------:R-:W-:Y:S02]  /*00d0*/  UIADD3.X UR7, URZ, UR5, URZ, UP0, !UPT ;  /* 0x000000053f077290 */ /* 0x000fe400087fe43f */
[----:B------:R-:W-:-:S07]  /*00e0*/  UIADD3.X UR5, URZ, UR5, URZ, UP1, !UPT ;  /* 0x000000053f057290 */ /* 0x000fce0008ffe43f */
[----:B------:R0:W-:Y:S02]  /*00f0*/  UTMACCTL.PF [UR6] ;  /* 0x00000000060079b9 */ /* 0x0001e40008040000 */
[----:B------:R0:W-:Y:S02]  /*0100*/  UTMACCTL.PF [UR4] ;  /* 0x00000000040079b9 */ /* 0x0001e40008040000 */
[----:B0-----:R-:W-:Y:S01]  /*0110*/  NOP ;  /* 0x0000000000007918 */ /* 0x001fe20000000000 */
.L_x_1:
[----:B------:R-:W-:Y:S05]  /*0120*/  BSYNC B0 ;  /* 0x0000000000007941 */ /* 0x000fea0003800000 */
.L_x_0:
[----:B------:R-:W0:Y:S02]  /*0130*/  SHFL.IDX PT, R2, R0, RZ, 0x1f ;  /* 0x00001fff00027589 */ /* 0x000e2400000e0000 */
[----:B0-----:R-:W-:-:S13]  /*0140*/  ISETP.NE.AND P0, PT, R2, RZ, PT ;  /* 0x000000ff0200720c */ /* 0x001fda0003f05270 */
[----:B------:R-:W-:Y:S05]  /*0150*/  @P0 BRA `(.L_x_2) ;  /* 0x0000000000600947 */ /* 0x000fea0003800000 */
[----:B------:R-:W0:Y:S01]  /*0160*/  S2UR UR8, SR_CgaCtaId ;  /* 0x00000000000879c3 */ /* 0x000e220000008800 */
[----:B------:R-:W-:Y:S01]  /*0170*/  UMOV UR4, 0x400 ;  /* 0x0000040000047882 */ /* 0x000fe20000000000 */
[----:B------:R-:W-:Y:S01]  /*0180*/  UMOV UR5, 0x1 ;  /* 0x0000000100057882 */ /* 0x000fe20000000000 */
[----:B------:R-:W-:Y:S01]  /*0190*/  UMOV UR6, 0x100 ;  /* 0x0000010000067882 */ /* 0x000fe20000000000 */
[----:B------:R-:W-:Y:S01]  /*01a0*/  ELECT P0, URZ, PT ;  /* 0x00000000003f782f */ /* 0x000fe20003800000 */
[----:B------:R-:W-:-:S04]  /*01b0*/  UIADD3 UR6, -UR6, 0x100000, URZ ;  /* 0x0010000006067890 */ /* 0x000fc8000fffe13f */
[----:B------:R-:W-:Y:S02]  /*01c0*/  USHF.L.U32 UR7, UR6, 0xb, URZ ;  /* 0x0000000b06077899 */ /* 0x000fe4000800063f */
[----:B------:R-:W-:Y:S02]  /*01d0*/  USHF.L.U32 UR6, UR6, 0x1, URZ ;  /* 0x0000000106067899 */ /* 0x000fe4000800063f */
[----:B0-----:R-:W-:Y:S02]  /*01e0*/  ULEA UR8, UR8, UR4, 0x18 ;  /* 0x0000000408087291 */ /* 0x001fe4000f8ec03f */
[----:B------:R-:W-:-:S04]  /*01f0*/  UIADD3 UR4, -UR5, 0x100000, URZ ;  /* 0x0010000005047890 */ /* 0x000fc8000fffe13f */
[----:B------:R-:W-:Y:S02]  /*0200*/  USHF.L.U32 UR5, UR4, 0xb, URZ ;  /* 0x0000000b04057899 */ /* 0x000fe4000800063f */
[----:B------:R-:W-:Y:S01]  /*0210*/  USHF.L.U32 UR4, UR4, 0x1, URZ ;  /* 0x0000000104047899 */ /* 0x000fe2000800063f */
[----:B------:R-:W0:Y:S11]  /*0220*/  FENCE.VIEW.ASYNC.S ;  /* 0x00000000000073c6 */ /* 0x000e360000000000 */
[----:B0-----:R0:W1:Y:S01]  /*0230*/  SYNCS.EXCH.64 URZ, [UR8], UR4 ;  /* 0x00000004083f75b2 */ /* 0x0010620008000100 */
[----:B------:R0:W2:Y:S01]  /*0240*/  SYNCS.EXCH.64 URZ, [UR8+0x28], UR6 ;  /* 0x00002806083f75b2 */ /* 0x0000a20008000100 */
[----:B------:R0:W3:Y:S01]  /*0250*/  SYNCS.EXCH.64 URZ, [UR8+0x8], UR4 ;  /* 0x00000804083f75b2 */ /* 0x0000e20008000100 */
[----:B------:R0:W4:Y:S01]  /*0260*/  SYNCS.EXCH.64 URZ, [UR8+0x30], UR6 ;  /* 0x00003006083f75b2 */ /* 0x0001220008000100 */
[----:B------:R0:W0:Y:S01]  /*0270*/  SYNCS.EXCH.64 URZ, [UR8+0x10], UR4 ;  /* 0x00001004083f75b2 */ /* 0x0000220008000100 */
[----:B------:R0:W0:Y:S01]  /*0280*/  SYNCS.EXCH.64 URZ, [UR8+0x38], UR6 ;  /* 0x00003806083f75b2 */ /* 0x0000220008000100 */
[----:B------:R0:W0:Y:S01]  /*0290*/  SYNCS.EXCH.64 URZ, [UR8+0x18], UR4 ;  /* 0x00001804083f75b2 */ /* 0x0000220008000100 */
[----:B------:R0:W0:Y:S01]  /*02a0*/  SYNCS.EXCH.64 URZ, [UR8+0x40], UR6 ;  /* 0x00004006083f75b2 */ /* 0x0000220008000100 */
[----:B------:R0:W0:Y:S01]  /*02b0*/  SYNCS.EXCH.64 URZ, [UR8+0x20], UR4 ;  /* 0x00002004083f75b2 */ /* 0x0000220008000100 */
[----:B------:R0:W0:Y:S01]  /*02c0*/  SYNCS.EXCH.64 URZ, [UR8+0x48], UR6 ;  /* 0x00004806083f75b2 */ /* 0x0000220008000100 */
[----:B------:R-:W-:Y:S01]  /*02d0*/  NOP ;  /* 0x0000000000007918 */ /* 0x000fe20000000000 */
.L_x_2:
[----:B------:R-:W5:Y:S01]  /*02e0*/  SHFL.IDX PT, R0, R0, RZ, 0x1f ;  /* 0x00001fff00007589 */ /* 0x000f6200000e0000 */
[----:B------:R-:W-:Y:S01]  /*02f0*/  ELECT P0, URZ, PT ;  /* 0x00000000003f782f */ /* 0x000fe20003800000 */
[----:B------:R-:W1:Y:S01]  /*0300*/  LDC R2, c[0x0][0x85c] ;  /* 0x00021700ff027b82 */ /* 0x000e620000000800 */
[----:B------:R-:W-:Y:S01]  /*0310*/  SHF.R.S32.HI R6, RZ, 0x1f, R5 ;  /* 0x0000001fff067819 */ /* 0x000fe20000011405 */
[----:B------:R-:W2:Y:S01]  /*0320*/  S2R R3, SR_CTAID.Y ;  /* 0x0000000000037919 */ /* 0x000ea20000002600 */
[----:B0-----:R-:W-:Y:S01]  /*0330*/  UMOV UR4, 0x20 ;  /* 0x0000002000047882 */ /* 0x001fe20000000000 */
[----:B------:R-:W-:Y:S01]  /*0340*/  ISETP.NE.AND P2, PT, R8, RZ, PT ;  /* 0x000000ff0800720c */ /* 0x000fe20003f45270 */
[----:B------:R-:W-:Y:S01]  /*0350*/  NOP ;  /* 0x0000000000007918 */ /* 0x000fe20000000000 */
[----:B------:R-:W0:Y:S01]  /*0360*/  S2R R4, SR_CTAID.X ;  /* 0x0000000000047919 */ /* 0x000e220000002500 */
[----:B------:R-:W-:Y:S01]  /*0370*/  LEA.HI R6, R6, R5, RZ, 0x2 ;  /* 0x0000000506067211 */ /* 0x000fe200078f10ff */
[----:B------:R-:W-:Y:S01]  /*0380*/  NOP ;  /* 0x0000000000007918 */ /* 0x000fe20000000000 */
[----:B-----5:R-:W-:-:S02]  /*0390*/  ISETP.NE.OR P0, PT, R0, RZ, !P0 ;  /* 0x000000ff0000720c */ /* 0x020fc40004705670 */
[----:B-1----:R-:W-:-:S04]  /*03a0*/  ISETP.NE.AND P3, PT, R2, 0x1, PT ;  /* 0x000000010200780c */ /* 0x002fc80003f65270 */
[----:B------:R-:W-:Y:S02]  /*03b0*/  P2R R0, PR, RZ, 0x8 ;  /* 0x00000008ff007803 */ /* 0x000fe40000000000 */
[----:B------:R-:W-:-:S05]  /*03c0*/  LOP3.LUT R0, R6, 0xfffffffc, RZ, 0xc0, !PT ;  /* 0xfffffffc06007812 */ /* 0x000fca00078ec0ff */
[----:B------:R-:W-:Y:S01]  /*03d0*/  VOTEU.ALL UP0, P0 ;  /* 0x00000000003f7886 */ /* 0x000fe20000000000 */
[----:B------:R-:W-:Y:S01]  /*03e0*/  IMAD.IADD R0, R5, 0x1, -R0 ;  /* 0x0000000105007824 */ /* 0x000fe200078e0a00 */
[----:B------:R-:W0:Y:S01]  /*03f0*/  @P3 LDC R17, c[0x0][0x10] ;  /* 0x00000400ff113b82 */ /* 0x000e220000000800 */
[----:B------:R-:W-:Y:S01]  /*0400*/  VOTEU.ALL UP1, P0 ;  /* 0x00000000003f7886 */ /* 0x000fe20000020000 */
[----:B--2---:R-:W-:Y:S01]  /*0410*/  @P3 IMAD.MOV.U32 R6, RZ, RZ, R3 ;  /* 0x000000ffff063224 */ /* 0x004fe200078e0003 */
[----:B------:R-:W-:Y:S01]  /*0420*/  @!UP0 UMOV UR6, 0x400 ;  /* 0x0000040000068882 */ /* 0x000fe20000000000 */
[----:B------:R-:W-:-:S04]  /*0430*/  @!UP0 UIADD3 UR4, -UR4, 0x100000, URZ ;  /* 0x0010000004048890 */ /* 0x000fc8000fffe13f */
[----:B------:R-:W-:Y:S02]  /*0440*/  @!UP0 USHF.L.U32 UR5, UR4, 0xb, URZ ;  /* 0x0000000b04058899 */ /* 0x000fe4000800063f */
[----:B------:R-:W-:Y:S01]  /*0450*/  @!UP0 USHF.L.U32 UR4, UR4, 0x1, URZ ;  /* 0x0000000104048899 */ /* 0x000fe2000800063f */
[----:B------:R-:W-:Y:S02]  /*0460*/  @P3 IMAD.MOV.U32 R7, RZ, RZ, RZ ;  /* 0x000000ffff073224 */ /* 0x000fe400078e00ff */
[----:B------:R-:W-:Y:S01]  /*0470*/  IMAD.MOV.U32 R5, RZ, RZ, RZ ;  /* 0x000000ffff057224 */ /* 0x000fe200078e00ff */
[----:B------:R-:W1:Y:S01]  /*0480*/  @!UP0 S2UR UR7, SR_CgaCtaId ;  /* 0x00000000000789c3 */ /* 0x000e620000008800 */
[----:B------:R-:W-:-:S07]  /*0490*/  @P3 IMAD.MOV.U32 R11, RZ, RZ, RZ ;  /* 0x000000ffff0b3224 */ /* 0x000fce00078e00ff */
[----:B------:R-:W2:Y:S01]  /*04a0*/  @!P3 LDC R9, c[0x0][0xc] ;  /* 0x00000300ff09bb82 */ /* 0x000ea20000000800 */
[----:B0-----:R-:W-:-:S04]  /*04b0*/  @P3 IMAD.WIDE.U32 R16, R4, R17, R6 ;  /* 0x0000001104103225 */ /* 0x001fc800078e0006 */
[----:B------:R-:W-:Y:S01]  /*04c0*/  @P3 IMAD.IADD R17, R17, 0x1, R11 ;  /* 0x0000000111113824 */ /* 0x000fe200078e020b */
[----:B-1----:R-:W-:Y:S01]  /*04d0*/  @!UP0 ULEA UR6, UR7, UR6, 0x18 ;  /* 0x0000000607068291 */ /* 0x002fe2000f8ec03f */
[----:B------:R-:W-:Y:S01]  /*04e0*/  VOTEU.ALL UP0, P0 ;  /* 0x00000000003f7886 */ /* 0x000fe20000000000 */
[----:B------:R-:W-:-:S04]  /*04f0*/  ISETP.NE.AND P0, PT, R0, 0x3, PT ;  /* 0x000000030000780c */ /* 0x000fc80003f05270 */
[----:B------:R-:W-:Y:S01]  /*0500*/  ISETP.EQ.OR P0, PT, R0, RZ, !P0 ;  /* 0x000000ff0000720c */ /* 0x000fe20004702670 */
[----:B--2---:R-:W-:-:S03]  /*0510*/  @!P3 IMAD.WIDE.U32 R6, R9, R3, R4 ;  /* 0x000000030906b225 */ /* 0x004fc600078e0004 */
[C---:B------:R-:W-:Y:S01]  /*0520*/  ISETP.EQ.AND P0, PT, R8.reuse, RZ, P0 ;  /* 0x000000ff0800720c */ /* 0x040fe20000702270 */
[----:B------:R-:W-:Y:S01]  /*0530*/  VIADD R8, R8, 0xffffffff ;  /* 0xffffffff08087836 */ /* 0x000fe20000000000 */
[----:B------:R-:W0:Y:S02]  /*0540*/  FENCE.VIEW.ASYNC.S ;  /* 0x00000000000073c6 */ /* 0x000e240000000000 */
[----:B0-----:R0:W3:Y:S01]  /*0550*/  @!UP0 SYNCS.EXCH.64 URZ, [UR6+0x60], UR4 ;  /* 0x00006004063f85b2 */ /* 0x0010e20008000100 */
[----:B------:R-:W-:Y:S01]  /*0560*/  @!P3 IMAD.MOV.U32 R16, RZ, RZ, R6 ;  /* 0x000000ffff10b224 */ /* 0x000fe200078e0006 */
[----:B------:R-:W-:Y:S01]  /*0570*/  SEL R19, RZ, 0x1, !P0 ;  /* 0x00000001ff137807 */ /* 0x000fe20004000000 */
[----:B------:R-:W-:Y:S01]  /*0580*/  @!P3 IMAD.MOV.U32 R17, RZ, RZ, R7 ;  /* 0x000000ffff11b224 */ /* 0x000fe200078e0007 */
[----:B------:R-:W-:-:S04]  /*0590*/  ISETP.GE.U32.AND P1, PT, R8, 0x2, PT ;  /* 0x000000020800780c */ /* 0x000fc80003f26070 */
[----:B------:R-:W-:Y:S01]  /*05a0*/  SEL R19, R19, 0x2, P1 ;  /* 0x0000000213137807 */ /* 0x000fe20000800000 */
[----:B------:R0:W3:Y:S01]  /*05b0*/  @!UP1 SYNCS.EXCH.64 URZ, [UR6+0x68], UR4 ;  /* 0x00006804063f95b2 */ /* 0x0000e20008000100 */
[----:B------:R-:W-:Y:S01]  /*05c0*/  NOP ;  /* 0x0000000000007918 */ /* 0x000fe20000000000 */
[----:B---34-:R-:W-:Y:S06]  /*05d0*/  BAR.SYNC.DEFER_BLOCKING 0x0 ;  /* 0x0000000000007b1d */ /* 0x018fec0000010000 */
[----:B------:R-:W-:Y:S05]  /*05e0*/  @!P2 BRA `(.L_x_3) ;  /* 0x000000ac00dca947 */ /* 0x000fea0003800000 */
[----:B------:R-:W-:-:S13]  /*05f0*/  ISETP.GT.U32.AND P0, PT, R8, 0x1, PT ;  /* 0x000000010800780c */ /* 0x000fda0003f04070 */
[----:B0-----:R-:W-:Y:S05]  /*0600*/  @P0 EXIT ;  /* 0x000000000000094d */ /* 0x001fea0003800000 */
[----:B------:R-:W-:Y:S01]  /*0610*/  ULDC.64 UR4, c[0x0][0x850] ;  /* 0x0002140000047ab9 */ /* 0x000fe20000000a00 */
[----:B------:R-:W-:Y:S01]  /*0620*/  PRMT R0, RZ, 0x7610, R0 ;  /* 0x00007610ff007816 */ /* 0x000fe20000000000 */
[----:B------:R-:W-:Y:S01]  /*0630*/  IMAD.MOV.U32 R152, RZ, RZ, -0x1 ;  /* 0xffffffffff987424 */ /* 0x000fe200078e00ff */
[----:B------:R-:W-:Y:S01]  /*0640*/  ISETP.GE.U32.AND P0, PT, R16, UR4, PT ;  /* 0x0000000410007c0c */ /* 0x000fe2000bf06070 */
[----:B------:R-:W-:Y:S02]  /*0650*/  IMAD.MOV.U32 R22, RZ, RZ, -0x1 ;  /* 0xffffffffff167424 */ /* 0x000fe400078e00ff */
[----:B------:R-:W-:Y:S01]  /*0660*/  IMAD.MOV.U32 R23, RZ, RZ, -0x1 ;  /* 0xffffffffff177424 */ /* 0x000fe200078e00ff */
[----:B------:R-:W-:-:S13]  /*0670*/  ISETP.GE.U32.AND.EX P0, PT, R17, UR5, PT, P0 ;  /* 0x0000000511007c0c */ /* 0x000fda000bf06100 */
[----:B------:R-:W-:Y:S05]  /*0680*/  @P0 BRA `(.L_x_4) ;  /* 0x0000000400540947 */ /* 0x000fea0003800000 */
[----:B------:R-:W0:Y:S01]  /*0690*/  LDC.64 R14, c[0x0][0x828] ;  /* 0x00020a00ff0e7b82 */ /* 0x000e220000000a00 */
[----:B------:R-:W-:Y:S02]  /*06a0*/  IMAD.MOV.U32 R6, RZ, RZ, R16 ;  /* 0x000000ffff067224 */ /* 0x000fe400078e0010 */
[----:B------:R-:W-:-:S05]  /*06b0*/  IMAD.MOV.U32 R7, RZ, RZ, R17 ;  /* 0x000000ffff077224 */ /* 0x000fca00078e0011 */
[----:B------:R-:W1:Y:S08]  /*06c0*/  LDC R0, c[0x0][0x830] ;  /* 0x00020c00ff007b82 */ /* 0x000e700000000800 */
[----:B------:R-:W2:Y:S01]  /*06d0*/  LDC.64 R20, c[0x0][0x820] ;  /* 0x00020800ff147b82 */ /* 0x000ea20000000a00 */
[----:B0-----:R-:W-:-:S04]  /*06e0*/  ISETP.NE.U32.AND P0, PT, R14, RZ, PT ;  /* 0x000000ff0e00720c */ /* 0x001fc80003f05070 */
[----:B------:R-:W-:-:S13]  /*06f0*/  ISETP.NE.AND.EX P0, PT, R15, RZ, PT, P0 ;  /* 0x000000ff0f00720c */ /* 0x000fda0003f05300 */
[----:B-12---:R-:W-:Y:S05]  /*0700*/  @!P0 BRA `(.L_x_5) ;  /* 0x0000000000288947 */ /* 0x006fea0003800000 */
[----:B------:R-:W0:Y:S02]  /*0710*/  LDC R11, c[0x0][0x834] ;  /* 0x00020d00ff0b7b82 */ /* 0x000e240000000800 */
[----:B0-----:R-:W-:-:S05]  /*0720*/  IADD3 R11, P0, R16, R11, RZ ;  /* 0x0000000b100b7210 */ /* 0x001fca0007f1e0ff */
[----:B------:R-:W-:-:S04]  /*0730*/  IMAD.X R13, RZ, RZ, R17, P0 ;  /* 0x000000ffff0d7224 */ /* 0x000fc800000e0611 */
[----:B------:R-:W-:-:S04]  /*0740*/  IMAD.WIDE.U32 R6, R13, R14, RZ ;  /* 0x0000000e0d067225 */ /* 0x000fc800078e00ff */
[----:B------:R-:W-:-:S04]  /*0750*/  IMAD.WIDE.U32 R8, P0, R11, R15, R6 ;  /* 0x0000000f0b087225 */ /* 0x000fc80007800006 */
[----:B------:R-:W-:-:S04]  /*0760*/  IMAD.WIDE.U32 R6, R11, R14, RZ ;  /* 0x0000000e0b067225 */ /* 0x000fc800078e00ff */
[----:B------:R-:W-:Y:S01]  /*0770*/  IMAD.X R11, RZ, RZ, RZ, P0 ;  /* 0x000000ffff0b7224 */ /* 0x000fe200000e06ff */
[----:B------:R-:W-:Y:S01]  /*0780*/  IADD3 RZ, P0, R7, R8, RZ ;  /* 0x0000000807ff7210 */ /* 0x000fe20007f1e0ff */
[----:B------:R-:W-:-:S04]  /*0790*/  IMAD.MOV.U32 R10, RZ, RZ, R9 ;  /* 0x000000ffff0a7224 */ /* 0x000fc800078e0009 */
[----:B------:R-:W-:-:S08]  /*07a0*/  IMAD.WIDE.U32.X R6, R13, R15, R10, P0 ;  /* 0x0000000f0d067225 */ /* 0x000fd000000e040a */
.L_x_5:
[-CC-:B------:R-:W-:Y:S01]  /*07b0*/  SHF.R.U64 R23, R6, R0.reuse, R7.reuse ;  /* 0x0000000006177219 */ /* 0x180fe20000001207 */
[----:B------:R-:W0:Y:S01]  /*07c0*/  LDC R10, c[0x0][0x818] ;  /* 0x00020600ff0a7b82 */ /* 0x000e220000000800 */
[----:B------:R-:W-:Y:S01]  /*07d0*/  SHF.R.U32.HI R5, RZ, R0, R7 ;  /* 0x00000000ff057219 */ /* 0x000fe20000011607 */
[----:B------:R-:W-:Y:S01]  /*07e0*/  ULDC UR4, c[0x0][0x150] ;  /* 0x0000540000047ab9 */ /* 0x000fe20000000800 */
[----:B------:R-:W-:Y:S02]  /*07f0*/  IADD3 R9, P0, RZ, -R23, RZ ;  /* 0x80000017ff097210 */ /* 0x000fe40007f1e0ff */
[----:B------:R-:W-:-:S03]  /*0800*/  I2FP.F32.U32 R0, R4 ;  /* 0x0000000400007245 */ /* 0x000fc60000201000 */
[----:B------:R-:W1:Y:S01]  /*0810*/  LDC.64 R26, c[0x0][0x840] ;  /* 0x00021000ff1a7b82 */ /* 0x000e620000000a00 */
[----:B------:R-:W-:Y:S02]  /*0820*/  IMAD.X R11, RZ, RZ, ~R5, P0 ;  /* 0x000000ffff0b7224 */ /* 0x000fe400000e0e05 */
[----:B------:R-:W-:Y:S01]  /*0830*/  FMUL R0, R0, UR4 ;  /* 0x0000000400007c20 */ /* 0x000fe20008400000 */
[----:B------:R-:W-:Y:S01]  /*0840*/  IMAD.WIDE.U32 R6, R9, R20, R16 ;  /* 0x0000001409067225 */ /* 0x000fe200078e0010 */
[----:B------:R-:W-:-:S03]  /*0850*/  ULDC UR4, c[0x0][0x154] ;  /* 0x0000550000047ab9 */ /* 0x000fc60000000800 */
[----:B------:R-:W-:Y:S01]  /*0860*/  IMAD R8, R11, R20, RZ ;  /* 0x000000140b087224 */ /* 0x000fe200078e02ff */
[----:B------:R-:W2:Y:S01]  /*0870*/  LDC R5, c[0x0][0x144] ;  /* 0x00005100ff057b82 */ /* 0x000ea20000000800 */
[----:B------:R-:W3:Y:S02]  /*0880*/  F2I.U32.TRUNC.NTZ R0, R0 ;  /* 0x0000000000007305 */ /* 0x000ee4000020f000 */
[----:B------:R-:W-:-:S04]  /*0890*/  IMAD R9, R9, R21, R8 ;  /* 0x0000001509097224 */ /* 0x000fc800078e0208 */
[----:B------:R-:W-:Y:S01]  /*08a0*/  IMAD.IADD R7, R7, 0x1, R9 ;  /* 0x0000000107077824 */ /* 0x000fe200078e0209 */
[----:B------:R-:W4:Y:S01]  /*08b0*/  LDC R12, c[0x0][0x808] ;  /* 0x00020200ff0c7b82 */ /* 0x000f220000000800 */
[----:B------:R-:W-:-:S03]  /*08c0*/  IMAD.MOV.U32 R9, RZ, RZ, -0x1 ;  /* 0xffffffffff097424 */ /* 0x000fc600078e00ff */
[-CC-:B0-----:R-:W-:Y:S02]  /*08d0*/  SHF.R.U64 R20, R6, R10.reuse, R7.reuse ;  /* 0x0000000a06147219 */ /* 0x181fe40000001207 */
[----:B------:R-:W-:Y:S02]  /*08e0*/  I2FP.F32.U32 R6, R3 ;  /* 0x0000000300067245 */ /* 0x000fe40000201000 */
[----:B------:R-:W0:Y:S01]  /*08f0*/  LDC R24, c[0x0][0x858] ;  /* 0x00021600ff187b82 */ /* 0x000e220000000800 */
[----:B-1----:R-:W-:Y:S01]  /*0900*/  ISETP.NE.U32.AND P0, PT, R26, RZ, PT ;  /* 0x000000ff1a00720c */ /* 0x002fe20003f05070 */
[----:B---3--:R-:W-:Y:S01]  /*0910*/  IMAD.MOV R8, RZ, RZ, -R0 ;  /* 0x000000ffff087224 */ /* 0x008fe200078e0a00 */
[----:B------:R-:W-:Y:S01]  /*0920*/  SHF.R.U32.HI R7, RZ, R10, R7 ;  /* 0x0000000aff077219 */ /* 0x000fe20000011607 */
[----:B------:R-:W-:Y:S01]  /*0930*/  FMUL R6, R6, UR4 ;  /* 0x0000000406067c20 */ /* 0x000fe20008400000 */
[----:B------:R-:W-:-:S03]  /*0940*/  ISETP.NE.AND.EX P0, PT, R27, RZ, PT, P0 ;  /* 0x000000ff1b00720c */ /* 0x000fc60003f05300 */
[----:B------:R-:W1:Y:S01]  /*0950*/  LDC R14, c[0x0][0x148] ;  /* 0x00005200ff0e7b82 */ /* 0x000e620000000800 */
[----:B--2---:R-:W-:-:S07]  /*0960*/  IMAD R0, R5, R8, R4 ;  /* 0x0000000805007224 */ /* 0x004fce00078e0204 */
[----:B------:R-:W2:Y:S01]  /*0970*/  LDC R22, c[0x0][0x800] ;  /* 0x00020000ff167b82 */ /* 0x000ea20000000800 */
[-CC-:B----4-:R-:W-:Y:S02]  /*0980*/  SHF.R.U64 R28, R20, R12.reuse, R7.reuse ;  /* 0x0000000c141c7219 */ /* 0x190fe40000001207 */
[----:B------:R-:W-:Y:S01]  /*0990*/  SHF.R.U32.HI R5, RZ, R12, R7 ;  /* 0x0000000cff057219 */ /* 0x000fe20000011607 */
[----:B------:R-:W-:Y:S01]  /*09a0*/  IMAD.MOV.U32 R7, RZ, RZ, 0x1 ;  /* 0x00000001ff077424 */ /* 0x000fe200078e00ff */
[----:B------:R3:W4:Y:S03]  /*09b0*/  F2I.U32.TRUNC.NTZ R12, R6 ;  /* 0x00000006000c7305 */ /* 0x000726000020f000 */
[----:B------:R-:W1:Y:S01]  /*09c0*/  LDC R15, c[0x0][0x848] ;  /* 0x00021200ff0f7b82 */ /* 0x000e620000000800 */
[-C--:B0-----:R-:W-:Y:S02]  /*09d0*/  SHF.L.U32 R4, R9, R24.reuse, RZ ;  /* 0x0000001809047219 */ /* 0x081fe400000006ff */
[----:B------:R-:W-:-:S02]  /*09e0*/  SHF.R.U64 R30, R28, R24, R5 ;  /* 0x000000181c1e7219 */ /* 0x000fc40000001205 */
[----:B------:R-:W-:Y:S02]  /*09f0*/  LOP3.LUT R11, RZ, R4, RZ, 0x33, !PT ;  /* 0x00000004ff0b7212 */ /* 0x000fe400078e33ff */
[-C--:B------:R-:W-:Y:S01]  /*0a00*/  SHF.R.U32.HI R5, RZ, R24.reuse, R5 ;  /* 0x00000018ff057219 */ /* 0x080fe20000011605 */
[----:B------:R-:W0:Y:S01]  /*0a10*/  LDC R21, c[0x0][0x838] ;  /* 0x00020e00ff157b82 */ /* 0x000e220000000800 */
[----:B------:R-:W-:Y:S01]  /*0a20*/  SHF.L.U32 R10, R7, R24, RZ ;  /* 0x00000018070a7219 */ /* 0x000fe200000006ff */
[----:B------:R-:W-:-:S06]  /*0a30*/  IMAD.MOV.U32 R4, RZ, RZ, R30 ;  /* 0x000000ffff047224 */ /* 0x000fcc00078e001e */
[----:B------:R-:W0:Y:S01]  /*0a40*/  LDC R152, c[0x0][0x810] ;  /* 0x00020400ff987b82 */ /* 0x000e220000000800 */
[----:B---34-:R-:W-:Y:S05]  /*0a50*/  @!P0 BRA `(.L_x_6) ;  /* 0x0000000000288947 */ /* 0x018fea0003800000 */
[----:B------:R-:W3:Y:S02]  /*0a60*/  LDC R9, c[0x0][0x84c] ;  /* 0x00021300ff097b82 */ /* 0x000ee40000000800 */
[----:B---3--:R-:W-:-:S05]  /*0a70*/  IADD3 R9, P0, R30, R9, RZ ;  /* 0x000000091e097210 */ /* 0x008fca0007f1e0ff */
        /* <DEDUP_REMOVED lines=8> */
.L_x_6:
[----:B-1----:R-:W-:Y:S01]  /*0b00*/  SHF.R.U64 R4, R4, R15, R5 ;  /* 0x0000000f04047219 */ /* 0x002fe20000001205 */
[----:B--2---:R-:W-:Y:S01]  /*0b10*/  VIADD R5, R22, 0xffffffff ;  /* 0xffffffff16057836 */ /* 0x004fe20000000000 */
[----:B------:R-:W-:Y:S01]  /*0b20*/  LOP3.LUT R11, R28, R11, RZ, 0xc0, !PT ;  /* 0x0000000b1c0b7212 */ /* 0x000fe200078ec0ff */
[----:B------:R-:W-:Y:S02]  /*0b30*/  IMAD.MOV R12, RZ, RZ, -R12 ;  /* 0x000000ffff0c7224 */ /* 0x000fe400078e0a0c */
[----:B------:R-:W-:Y:S01]  /*0b40*/  IMAD.MOV R6, RZ, RZ, -R4 ;  /* 0x000000ffff067224 */ /* 0x000fe200078e0a04 */
[----:B------:R-:W-:Y:S01]  /*0b50*/  LOP3.LUT R5, R20, R5, RZ, 0xc0, !PT ;  /* 0x0000000514057212 */ /* 0x000fe200078ec0ff */
[----:B------:R-:W-:Y:S02]  /*0b60*/  @P3 IMAD R0, R14, R12, R3 ;  /* 0x0000000c0e003224 */ /* 0x000fe400078e0203 */
[----:B------:R-:W-:Y:S02]  /*0b70*/  IMAD R11, R10, R4, R11 ;  /* 0x000000040a0b7224 */ /* 0x000fe400078e020b */
[----:B0-----:R-:W-:-:S02]  /*0b80*/  IMAD R3, R6, R21, R30 ;  /* 0x0000001506037224 */ /* 0x001fc400078e021e */
[----:B------:R-:W-:Y:S02]  /*0b90*/  IMAD R152, R11, R152, R0 ;  /* 0x000000980b987224 */ /* 0x000fe400078e0200 */
[----:B------:R-:W-:Y:S02]  /*0ba0*/  IMAD R3, R3, R22, R5 ;  /* 0x0000001603037224 */ /* 0x000fe400078e0205 */
[----:B------:R-:W-:-:S03]  /*0bb0*/  IMAD.MOV.U32 R0, RZ, RZ, 0x1 ;  /* 0x00000001ff007424 */ /* 0x000fc600078e00ff */
[----:B------:R-:W-:Y:S02]  /*0bc0*/  SEL R22, R3, R152, !P3 ;  /* 0x0000009803167207 */ /* 0x000fe40005800000 */
[----:B------:R-:W-:-:S07]  /*0bd0*/  SEL R152, R152, R3, !P3 ;  /* 0x0000000398987207 */ /* 0x000fce0005800000 */
.L_x_4:
[----:B------:R-:W-:-:S08]  /*0be0*/  NOP ;  /* 0x0000000000007918 */ /* 0x000fd00000000000 */
[----:B------:R-:W0:Y:S02]  /*0bf0*/  USETMAXREG.TRY_ALLOC.CTAPOOL UP0, 0xe8 ;  /* 0x000000e8000079c8 */ /* 0x000e240008000600 */
[----:B0-----:R-:W-:-:S13]  /*0c00*/  PLOP3.LUT P0, PT, PT, PT, UP0, 0x80, 0x0 ;  /* 0x000000000000781c */ /* 0x001fda0003f0f008 */
[----:B------:R-:W-:Y:S05]  /*0c10*/  @!P0 BRA `(.L_x_4) ;  /* 0xfffffffc00f08947 */ /* 0x000fea000383ffff */
[----:B------:R-:W-:Y:S01]  /*0c20*/  ULDC.64 UR4, c[0x0][0x798] ;  /* 0x0001e60000047ab9 */ /* 0x000fe20000000a00 */
[----:B------:R-:W-:Y:S01]  /*0c30*/  ULDC.64 UR36, c[0x0][0x208] ;  /* 0x0000820000247ab9 */ /* 0x000fe20000000a00 */
[----:B------:R-:W-:-:S04]  /*0c40*/  ISETP.NE.U32.AND P0, PT, RZ, UR4, PT ;  /* 0x00000004ff007c0c */ /* 0x000fc8000bf05070 */
[----:B------:R-:W-:-:S13]  /*0c50*/  ISETP.NE.AND.EX P0, PT, RZ, UR5, PT, P0 ;  /* 0x00000005ff007c0c */ /* 0x000fda000bf05300 */
[----:B------:R-:W-:Y:S05]  /*0c60*/  @!P0 BRA `(.L_x_7) ;  /* 0x00000000001c8947 */ /* 0x000fea0003800000 */
[----:B------:R-:W0:Y:S02]  /*0c70*/  LDC.64 R4, c[0x0][0x798] ;  /* 0x0001e600ff047b82 */ /* 0x000e240000000a00 */
[----:B0-----:R-:W2:Y:S02]  /*0c80*/  LDG.E.64 R4, desc[UR36][R4.64] ;  /* 0x0000002404047981 */ /* 0x001ea4000c1e1b00 */
[----:B--2---:R-:W-:-:S04]  /*0c90*/  ISETP.NE.U32.AND P0, PT, R4, RZ, PT ;  /* 0x000000ff0400720c */ /* 0x004fc80003f05070 */
[----:B------:R-:W-:-:S13]  /*0ca0*/  ISETP.NE.AND.EX P0, PT, R5, RZ, PT, P0 ;  /* 0x000000ff0500720c */ /* 0x000fda0003f05300 */
[----:B------:R-:W-:Y:S05]  /*0cb0*/  @!P0 BRA `(.L_x_7) ;  /* 0x0000000000088947 */ /* 0x000fea0003800000 */
[----:B------:R0:W5:Y:S01]  /*0cc0*/  LD.E R154, desc[UR36][R4.64] ;  /* 0x00000024049a7980 */ /* 0x000162000c101900 */
[----:B------:R-:W-:Y:S05]  /*0cd0*/  BRA `(.L_x_8) ;  /* 0x0000000000247947 */ /* 0x000fea0003800000 */
.L_x_7:
[----:B------:R-:W-:Y:S02]  /*0ce0*/  ULDC.64 UR4, c[0x0][0x788] ;  /* 0x0001e20000047ab9 */ /* 0x000fe40000000a00 */
[----:B------:R-:W-:-:S04]  /*0cf0*/  ISETP.NE.U32.AND P0, PT, RZ, UR4, PT ;  /* 0x00000004ff007c0c */ /* 0x000fc8000bf05070 */
[----:B------:R-:W-:-:S13]  /*0d00*/  ISETP.NE.AND.EX P0, PT, RZ, UR5, PT, P0 ;  /* 0x00000005ff007c0c */ /* 0x000fda000bf05300 */
[----:B------:R-:W-:Y:S05]  /*0d10*/  @!P0 BRA `(.L_x_9) ;  /* 0x00000000000c8947 */ /* 0x000fea0003800000 */
[----:B------:R-:W0:Y:S02]  /*0d20*/  LDC.64 R154, c[0x0][0x788] ;  /* 0x0001e200ff9a7b82 */ /* 0x000e240000000a00 */
[----:B0-----:R1:W5:Y:S01]  /*0d30*/  LDG.E R154, desc[UR36][R154.64] ;  /* 0x000000249a9a7981 */ /* 0x001362000c1e1900 */
[----:B------:R-:W-:Y:S05]  /*0d40*/  BRA `(.L_x_8) ;  /* 0x0000000000087947 */ /* 0x000fea0003800000 */
.L_x_9:
[----:B------:R-:W-:Y:S02]  /*0d50*/  ULDC UR4, c[0x0][0x780] ;  /* 0x0001e00000047ab9 */ /* 0x000fe40000000800 */
[----:B------:R-:W-:-:S07]  /*0d60*/  IMAD.U32 R154, RZ, RZ, UR4 ;  /* 0x00000004ff9a7e24 */ /* 0x000fce000f8e00ff */
.L_x_8:
[----:B------:R-:W-:Y:S02]  /*0d70*/  ULDC.64 UR4, c[0x0][0x7a0] ;  /* 0x0001e80000047ab9 */ /* 0x000fe40000000a00 */
[----:B------:R-:W-:-:S04]  /*0d80*/  ISETP.NE.U32.AND P0, PT, RZ, UR4, PT ;  /* 0x00000004ff007c0c */ /* 0x000fc8000bf05070 */
[----:B------:R-:W-:-:S13]  /*0d90*/  ISETP.NE.AND.EX P0, PT, RZ, UR5, PT, P0 ;  /* 0x00000005ff007c0c */ /* 0x000fda000bf05300 */
[----:B------:R-:W-:Y:S05]  /*0da0*/  @!P0 BRA `(.L_x_10) ;  /* 0x00000000001c8947 */ /* 0x000fea0003800000 */
[----:B0-----:R-:W0:Y:S02]  /*0db0*/  LDC.64 R4, c[0x0][0x7a0] ;  /* 0x0001e800ff047b82 */ /* 0x001e240000000a00 */
[----:B0-----:R-:W2:Y:S02]  /*0dc0*/  LDG.E.64 R4, desc[UR36][R4.64] ;  /* 0x0000002404047981 */ /* 0x001ea4000c1e1b00 */
[----:B--2---:R-:W-:-:S04]  /*0dd0*/  ISETP.NE.U32.AND P0, PT, R4, RZ, PT ;  /* 0x000000ff0400720c */ /* 0x004fc80003f05070 */
[----:B------:R-:W-:-:S13]  /*0de0*/  ISETP.NE.AND.EX P0, PT, R5, RZ, PT, P0 ;  /* 0x000000ff0500720c */ /* 0x000fda0003f05300 */
[----:B------:R-:W-:Y:S05]  /*0df0*/  @!P0 BRA `(.L_x_10) ;  /* 0x0000000000088947 */ /* 0x000fea0003800000 */
[----:B-1----:R0:W5:Y:S01]  /*0e00*/  LD.E R155, desc[UR36][R4.64] ;  /* 0x00000024049b7980 */ /* 0x002162000c101900 */
[----:B------:R-:W-:Y:S05]  /*0e10*/  BRA `(.L_x_11) ;  /* 0x0000000000247947 */ /* 0x000fea0003800000 */
.L_x_10:
[----:B------:R-:W-:Y:S02]  /*0e20*/  ULDC.64 UR4, c[0x0][0x790] ;  /* 0x0001e40000047ab9 */ /* 0x000fe40000000a00 */
[----:B------:R-:W-:-:S04]  /*0e30*/  ISETP.NE.U32.AND P0, PT, RZ, UR4, PT ;  /* 0x00000004ff007c0c */ /* 0x000fc8000bf05070 */
[----:B------:R-:W-:-:S13]  /*0e40*/  ISETP.NE.AND.EX P0, PT, RZ, UR5, PT, P0 ;  /* 0x00000005ff007c0c */ /* 0x000fda000bf05300 */
[----:B------:R-:W-:Y:S05]  /*0e50*/  @!P0 BRA `(.L_x_12) ;  /* 0x00000000000c8947 */ /* 0x000fea0003800000 */
[----:B0-----:R-:W1:Y:S02]  /*0e60*/  LDC.64 R4, c[0x0][0x790] ;  /* 0x0001e400ff047b82 */ /* 0x001e640000000a00 */
[----:B-1----:R1:W5:Y:S01]  /*0e70*/  LDG.E R155, desc[UR36][R4.64] ;  /* 0x00000024049b7981 */ /* 0x002362000c1e1900 */
[----:B------:R-:W-:Y:S05]  /*0e80*/  BRA `(.L_x_11) ;  /* 0x0000000000087947 */ /* 0x000fea0003800000 */
.L_x_12:
[----:B------:R-:W-:Y:S02]  /*0e90*/  ULDC UR4, c[0x0][0x784] ;  /* 0x0001e10000047ab9 */ /* 0x000fe40000000800 */
[----:B-1----:R-:W-:-:S07]  /*0ea0*/  IMAD.U32 R155, RZ, RZ, UR4 ;  /* 0x00000004ff9b7e24 */ /* 0x002fce000f8e00ff */
.L_x_11:
[----:B------:R-:W-:-:S13]  /*0eb0*/  LOP3.LUT P0, RZ, R0, 0xff, RZ, 0xc0, !PT ;  /* 0x000000ff00ff7812 */ /* 0x000fda000780c0ff */
[----:B------:R-:W-:Y:S05]  /*0ec0*/  @!P0 EXIT ;  /* 0x000000000000894d */ /* 0x000fea0003800000 */
[----:B------:R-:W-:Y:S01]  /*0ed0*/  ULDC UR4, c[0x0][0x28c] ;  /* 0x0000a30000047ab9 */ /* 0x000fe20000000800 */
[----:B------:R-:W-:Y:S01]  /*0ee0*/  LOP3.LUT R164, R19, 0x1, RZ, 0xfc, !PT ;  /* 0x0000000113a47812 */ /* 0x000fe200078efcff */
[----:B------:R-:W-:Y:S01]  /*0ef0*/  UIADD3 UR4, UR4, 0x3f, URZ ;  /* 0x0000003f04047890 */ /* 0x000fe2000fffe03f */
[----:B------:R-:W-:Y:S01]  /*0f00*/  UMOV UR38, URZ ;  /* 0x0000003f00267c82 */ /* 0x000fe20008000000 */
[----:B------:R-:W-:Y:S02]  /*0f10*/  UMOV UR39, URZ ;  /* 0x0000003f00277c82 */ /* 0x000fe40008000000 */
[----:B------:R-:W-:-:S04]  /*0f20*/  USHF.R.S32.HI UR5, URZ, 0x1f, UR4 ;  /* 0x0000001f3f057899 */ /* 0x000fc80008011404 */
[----:B------:R-:W-:-:S04]  /*0f30*/  ULEA.HI UR5, UR5, UR4, URZ, 0x6 ;  /* 0x0000000405057291 */ /* 0x000fc8000f8f303f */
[----:B------:R-:W-:-:S12]  /*0f40*/  USHF.R.S32.HI UR40, URZ, 0x6, UR5 ;  /* 0x000000063f287899 */ /* 0x000fd80008011405 */
.L_x_295:
[----:B--2---:R-:W2:Y:S01]  /*0f50*/  S2UR UR5, SR_CgaCtaId ;  /* 0x00000000000579c3 */ /* 0x004ea20000008800 */
[----:B------:R-:W-:Y:S02]  /*0f60*/  UMOV UR4, 0x400 ;  /* 0x0000040000047882 */ /* 0x000fe40000000000 */
[----:B--2---:R-:W-:-:S04]  /*0f70*/  ULEA UR42, UR5, UR4, 0x18 ;  /* 0x00000004052a7291 */ /* 0x004fc8000f8ec03f */
[----:B------:R-:W-:-:S04]  /*0f80*/  UIADD3 UR4, UR42, 0x800, URZ ;  /* 0x000008002a047890 */ /* 0x000fc8000fffe03f */
[----:B------:R-:W-:-:S06]  /*0f90*/  ULOP3.LUT UP0, URZ, UR4, 0x1bf, URZ, 0xc0, !UPT ;  /* 0x000001bf043f7892 */ /* 0x000fcc000f80c03f */
[----:B------:R-:W-:-:S13]  /*0fa0*/  PLOP3.LUT P0, PT, PT, PT, UP0, 0x80, 0x0 ;  /* 0x000000000000781c */ /* 0x000fda0003f0f008 */
[----:B-1-345:R-:W-:Y:S05]  /*0fb0*/  @!P0 BRA `(.L_x_13) ;  /* 0x0000000000408947 */ /* 0x03afea0003800000 */
[----:B------:R-:W-:Y:S01]  /*0fc0*/  MOV R0, 0x0 ;  /* 0x0000000000007802 */ /* 0x000fe20000000f00 */
[----:B------:R-:W-:Y:S01]  /*0fd0*/  ULDC.64 UR4, c[0x4][0x70] ;  /* 0x01001c0000047ab9 */ /* 0x000fe20000000a00 */
[----:B------:R-:W-:Y:S01]  /*0fe0*/  ULDC.64 UR6, c[0x4][0x8] ;  /* 0x0100020000067ab9 */ /* 0x000fe20000000a00 */
[----:B01----:R-:W-:Y:S01]  /*0ff0*/  IMAD.U32 R4, RZ, RZ, UR4 ;  /* 0x00000004ff047e24 */ /* 0x003fe2000f8e00ff */
[----:B------:R0:W1:Y:S01]  /*1000*/  LDC.64 R14, c[0x4][R0] ;  /* 0x01000000000e7b82 */ /* 0x0000620000000a00 */
[----:B------:R-:W-:Y:S01]  /*1010*/  IMAD.U32 R5, RZ, RZ, UR5 ;  /* 0x00000005ff057e24 */ /* 0x000fe2000f8e00ff */
[----:B------:R-:W-:Y:S01]  /*1020*/  ULDC.64 UR4, c[0x4][0x78] ;  /* 0x01001e0000047ab9 */ /* 0x000fe20000000a00 */
[----:B------:R-:W-:Y:S02]  /*1030*/  IMAD.U32 R10, RZ, RZ, UR6 ;  /* 0x00000006ff0a7e24 */ /* 0x000fe4000f8e00ff */
[----:B------:R-:W-:Y:S02]  /*1040*/  IMAD.U32 R6, RZ, RZ, UR4 ;  /* 0x00000004ff067e24 */ /* 0x000fe4000f8e00ff */
[----:B------:R-:W-:-:S02]  /*1050*/  IMAD.U32 R7, RZ, RZ, UR5 ;  /* 0x00000005ff077e24 */ /* 0x000fc4000f8e00ff */
[----:B------:R-:W-:Y:S02]  /*1060*/  IMAD.U32 R11, RZ, RZ, UR7 ;  /* 0x00000007ff0b7e24 */ /* 0x000fe4000f8e00ff */
[----:B------:R-:W-:Y:S02]  /*1070*/  IMAD.MOV.U32 R8, RZ, RZ, 0x70 ;  /* 0x00000070ff087424 */ /* 0x000fe400078e00ff */
[----:B------:R-:W-:Y:S02]  /*1080*/  IMAD.MOV.U32 R12, RZ, RZ, 0x1 ;  /* 0x00000001ff0c7424 */ /* 0x000fe400078e00ff */
[----:B0-----:R-:W-:-:S07]  /*1090*/  IMAD.MOV.U32 R13, RZ, RZ, RZ ;  /* 0x000000ffff0d7224 */ /* 0x001fce00078e00ff */
[----:B------:R-:W-:-:S07]  /*10a0*/  LEPC R20, `(.L_x_13) ;  /* 0x000000001014794e */ /* 0x000fce0000000000 */
[----:B-1---5:R-:W-:Y:S05]  /*10b0*/  CALL.ABS.NOINC R14 ;  /* 0x000000000e007343 */ /* 0x022fea0003c00000 */
.L_x_13:
[----:B------:R-:W-:Y:S01]  /*10c0*/  UMOV UR4, 0xffffffff ;  /* 0xffffffff00047882 */ /* 0x000fe20000000000 */
[----:B------:R-:W-:Y:S02]  /*10d0*/  LOP3.LUT R13, R18, 0x80, RZ, 0xc0, !PT ;  /* 0x00000080120d7812 */ /* 0x000fe400078ec0ff */
[----:B------:R-:W-:Y:S02]  /*10e0*/  ISETP.NE.AND P0, PT, R164, 0x3, PT ;  /* 0x00000003a400780c */ /* 0x000fe40003f05270 */
[----:B------:R-:W-:Y:S01]  /*10f0*/  SHF.R.U32.HI R13, RZ, 0x7, R13 ;  /* 0x00000007ff0d7819 */ /* 0x000fe2000001160d */
[----:B------:R-:W-:Y:S10]  /*1100*/  BRA.DIV UR4, `(.L_x_14) ;  /* 0x000000be04807947 */ /* 0x000ff4000b800000 */
.L_x_327:
[----:B------:R-:W-:Y:S05]  /*1110*/  @!P0 BRA `(.L_x_15) ;  /* 0x0000000000048947 */ /* 0x000fea0003800000 */
[----:B------:R-:W-:Y:S01]  /*1120*/  BPT.TRAP 0x1 ;  /* 0x000000040000795c */ /* 0x000fe20000300000 */
.L_x_15:
[----:B------:R-:W-:Y:S02]  /*1130*/  IMAD.U32 R3, RZ, RZ, UR39 ;  /* 0x00000027ff037e24 */ /* 0x000fe4000f8e00ff */
[----:B------:R-:W-:-:S03]  /*1140*/  IMAD.U32 R0, RZ, RZ, UR38 ;  /* 0x00000026ff007e24 */ /* 0x000fc6000f8e00ff */
[----:B------:R-:W-:Y:S02]  /*1150*/  LEA R3, R3, UR42, 0x3 ;  /* 0x0000002a03037c11 */ /* 0x000fe4000f8e18ff */
[----:B------:R-:W-:-:S04]  /*1160*/  SHF.L.U32 R0, R0, 0x1f, RZ ;  /* 0x0000001f00007819 */ /* 0x000fc800000006ff */
[----:B------:R2:W3:Y:S01]  /*1170*/  SYNCS.PHASECHK.TRANS64.TRYWAIT P1, [R3+URZ], R0 ;  /* 0x00000000030075a7 */ /* 0x0004e2000802017f */
[----:B------:R-:W-:Y:S05]  /*1180*/  @!P0 BRA `(.L_x_16) ;  /* 0x0000000000048947 */ /* 0x000fea0003800000 */
[----:B------:R-:W-:Y:S01]  /*1190*/  BPT.TRAP 0x1 ;  /* 0x000000040000795c */ /* 0x000fe20000300000 */
.L_x_16:
[----:B---3--:R-:W-:Y:S05]  /*11a0*/  @P1 BRA `(.L_x_17) ;  /* 0x0000000000081947 */ /* 0x008fea0003800000 */
[----:B------:R-:W3:Y:S02]  /*11b0*/  SYNCS.PHASECHK.TRANS64.TRYWAIT P1, [R3+URZ], R0 ;  /* 0x00000000030075a7 */ /* 0x000ee4000802017f */
[----:B---3--:R-:W-:Y:S05]  /*11c0*/  @!P1 BRA `(.L_x_18) ;  /* 0x000000bc006c9947 */ /* 0x008fea0003800000 */
.L_x_17:
[----:B------:R-:W-:-:S04]  /*11d0*/  UIADD3 UR4, UR39, 0x1, URZ ;  /* 0x0000000127047890 */ /* 0x000fc8000fffe03f */
[----:B------:R-:W-:Y:S02]  /*11e0*/  UISETP.NE.AND UP0, UPT, UR4, 0x5, UPT ;  /* 0x000000050400788c */ /* 0x000fe4000bf05270 */
[----:B--23--:R-:W-:Y:S02]  /*11f0*/  IMAD.U32 R3, RZ, RZ, UR4 ;  /* 0x00000004ff037e24 */ /* 0x00cfe4000f8e00ff */
[----:B------:R-:W-:Y:S02]  /*1200*/  USEL UR4, URZ, 0x1, UP0 ;  /* 0x000000013f047887 */ /* 0x000fe40008000000 */
[----:B------:R-:W-:Y:S02]  /*1210*/  PLOP3.LUT P1, PT, PT, PT, UP0, 0x80, 0x0 ;  /* 0x000000000000781c */ /* 0x000fe40003f2f008 */
[----:B------:R-:W-:Y:S02]  /*1220*/  ULOP3.LUT UR4, UR38, UR4, URZ, 0x3c, !UPT ;  /* 0x0000000426047292 */ /* 0x000fe4000f8e3c3f */
[----:B------:R-:W-:-:S04]  /*1230*/  SEL R3, R3, RZ, P1 ;  /* 0x000000ff03037207 */ /* 0x000fc80000800000 */
[----:B------:R-:W-:Y:S01]  /*1240*/  IMAD.U32 R0, RZ, RZ, UR4 ;  /* 0x00000004ff007e24 */ /* 0x000fe2000f8e00ff */
[----:B------:R-:W-:Y:S06]  /*1250*/  @!P0 BRA `(.L_x_19) ;  /* 0x0000000000048947 */ /* 0x000fec0003800000 */
[----:B------:R-:W-:Y:S01]  /*1260*/  BPT.TRAP 0x1 ;  /* 0x000000040000795c */ /* 0x000fe20000300000 */
.L_x_19:
[C---:B01----:R-:W-:Y:S01]  /*1270*/  IMAD.SHL.U32 R4, R18.reuse, 0x20, RZ ;  /* 0x0000002012047824 */ /* 0x043fe200078e00ff */
[C---:B------:R-:W-:Y:S01]  /*1280*/  R2P PR, R18.reuse, 0x18 ;  /* 0x0000001812007804 */ /* 0x040fe20000000000 */
[C---:B------:R-:W-:Y:S01]  /*1290*/  IMAD.SHL.U32 R6, R18.reuse, 0x2, RZ ;  /* 0x0000000212067824 */ /* 0x040fe200078e00ff */
[----:B------:R-:W-:Y:S01]  /*12a0*/  LEA R12, R3, UR42, 0x3 ;  /* 0x0000002a030c7c11 */ /* 0x000fe2000f8e18ff */
[----:B------:R-:W-:Y:S01]  /*12b0*/  IMAD.SHL.U32 R8, R18, 0x10, RZ ;  /* 0x0000001012087824 */ /* 0x000fe200078e00ff */
[----:B------:R-:W-:-:S04]  /*12c0*/  LOP3.LUT R5, R4, 0xc00, RZ, 0xc0, !PT ;  /* 0x00000c0004057812 */ /* 0x000fc800078ec0ff */
[----:B------:R-:W-:Y:S02]  /*12d0*/  LOP3.LUT R5, R5, 0x6, R6, 0xf8, !PT ;  /* 0x0000000605057812 */ /* 0x000fe400078ef806 */
[----:B------:R-:W-:Y:S02]  /*12e0*/  LOP3.LUT R7, R8, 0x180, RZ, 0xc0, !PT ;  /* 0x0000018008077812 */ /* 0x000fe400078ec0ff */
[----:B------:R-:W-:Y:S02]  /*12f0*/  LOP3.LUT R5, R5, 0x40, R8, 0xf8, !PT ;  /* 0x0000004005057812 */ /* 0x000fe400078ef808 */
[----:B------:R-:W-:Y:S01]  /*1300*/  LOP3.LUT R6, R7, 0x30, R6, 0xf8, !PT ;  /* 0x0000003007067812 */ /* 0x000fe200078ef806 */
[----:B------:R-:W-:Y:S01]  /*1310*/  IMAD.U32 R7, RZ, RZ, UR39 ;  /* 0x00000027ff077e24 */ /* 0x000fe2000f8e00ff */
[----:B------:R-:W-:Y:S01]  /*1320*/  LOP3.LUT R5, R5, 0x1000, R4, 0xf8, !PT ;  /* 0x0000100005057812 */ /* 0x000fe200078ef804 */
[----:B------:R-:W-:-:S03]  /*1330*/  IMAD.MOV.U32 R4, RZ, RZ, 0x10 ;  /* 0x00000010ff047424 */ /* 0x000fc600078e00ff */
[----:B------:R-:W-:Y:S02]  /*1340*/  LOP3.LUT R6, R5, R6, RZ, 0xfc, !PT ;  /* 0x0000000605067212 */ /* 0x000fe400078efcff */
[----:B------:R-:W-:Y:S02]  /*1350*/  SHF.L.U32 R5, R0, 0x1f, RZ ;  /* 0x0000001f00057819 */ /* 0x000fe400000006ff */
[----:B------:R-:W-:Y:S01]  /*1360*/  SEL R4, R4, 0xfffffff0, !P3 ;  /* 0xfffffff004047807 */ /* 0x000fe20005800000 */
[----:B------:R-:W-:Y:S01]  /*1370*/  IMAD R8, R7, 0x2000, R6 ;  /* 0x0000200007087824 */ /* 0x000fe200078e0206 */
[----:B------:R0:W1:Y:S06]  /*1380*/  SYNCS.PHASECHK.TRANS64.TRYWAIT P1, [R12+URZ], R5 ;  /* 0x000000050c0075a7 */ /* 0x00006c000802017f */
[----:B------:R-:W-:Y:S05]  /*1390*/  WARPSYNC.ALL ;  /* 0x0000000000007948 */ /* 0x000fea0003800000 */
[----:B------:R-:W-:Y:S01]  /*13a0*/  VIADD R11, R8, UR42 ;  /* 0x0000002a080b7c36 */ /* 0x000fe20008000000 */
[----:B------:R-:W-:Y:S03]  /*13b0*/  LDS.U16 R9, [R8+UR42+0xa00] ;  /* 0x000a002a08097984 */ /* 0x000fe60008000400 */
[----:B------:R-:W-:Y:S01]  /*13c0*/  IMAD.IADD R25, R11, 0x1, R4 ;  /* 0x000000010b197824 */ /* 0x000fe200078e0204 */
[----:B------:R-:W2:Y:S04]  /*13d0*/  LDS.U16 R10, [R8+UR42+0x800] ;  /* 0x0008002a080a7984 */ /* 0x000ea80008000400 */
[----:B------:R-:W-:Y:S01]  /*13e0*/  LDS.U16 R13, [R8+UR42+0xa08] ;  /* 0x000a082a080d7984 */ /* 0x000fe20008000400 */
[----:B------:R-:W3:Y:S03]  /*13f0*/  LDC R7, c[0x0][0x28c] ;  /* 0x0000a300ff077b82 */ /* 0x000ee60000000800 */
[----:B------:R-:W4:Y:S04]  /*1400*/  LDS.U16 R14, [R8+UR42+0x808] ;  /* 0x0008082a080e7984 */ /* 0x000f280008000400 */
[----:B------:R-:W-:Y:S04]  /*1410*/  LDS.U16 R15, [R25+0xa00] ;  /* 0x000a0000190f7984 */ /* 0x000fe80000000400 */
[----:B------:R-:W0:Y:S04]  /*1420*/  LDS.U16 R20, [R25+0x800] ;  /* 0x0008000019147984 */ /* 0x000e280000000400 */
[----:B------:R-:W-:Y:S04]  /*1430*/  LDS.U16 R21, [R25+0xa08] ;  /* 0x000a080019157984 */ /* 0x000fe80000000400 */
[----:B------:R-:W1:Y:S01]  /*1440*/  LDS.U16 R24, [R25+0x808] ;  /* 0x0008080019187984 */ /* 0x000e620000000400 */
[----:B---3--:R-:W-:-:S02]  /*1450*/  ISETP.GE.AND P2, PT, R7, 0x41, PT ;  /* 0x000000410700780c */ /* 0x008fc40003f46270 */
[----:B--2---:R-:W-:-:S04]  /*1460*/  PRMT R9, R10, 0x5410, R9 ;  /* 0x000054100a097816 */ /* 0x004fc80000000009 */
[-C--:B------:R-:W-:Y:S02]  /*1470*/  F2FP.F16.E4M3.UNPACK_B R10, R9.reuse ;  /* 0x00000009ff0a723e */ /* 0x080fe400020006ff */
[----:B------:R-:W-:Y:S02]  /*1480*/  F2FP.F16.E4M3.UNPACK_B R9, R9.H1 ;  /* 0x00000009ff09723e */ /* 0x000fe400030006ff */
[----:B----4-:R-:W-:Y:S01]  /*1490*/  PRMT R13, R14, 0x5410, R13 ;  /* 0x000054100e0d7816 */ /* 0x010fe2000000000d */
[--C-:B------:R-:W-:Y:S02]  /*14a0*/  HADD2.F32 R156, -RZ, R10.reuse.H0_H0 ;  /* 0x2000000aff9c7230 */ /* 0x100fe40000004100 */
[--C-:B------:R-:W-:Y:S02]  /*14b0*/  HADD2.F32 R157, -RZ, R9.reuse.H0_H0 ;  /* 0x20000009ff9d7230 */ /* 0x100fe40000004100 */
[----:B------:R-:W-:Y:S01]  /*14c0*/  HADD2.F32 R14, -RZ, R9.H1_H1 ;  /* 0x30000009ff0e7230 */ /* 0x000fe20000004100 */
[----:B0-----:R-:W-:Y:S01]  /*14d0*/  PRMT R8, R20, 0x5410, R15 ;  /* 0x0000541014087816 */ /* 0x001fe2000000000f */
[----:B------:R-:W-:Y:S01]  /*14e0*/  HADD2.F32 R15, -RZ, R10.H1_H1 ;  /* 0x3000000aff0f7230 */ /* 0x000fe20000004100 */
[----:B------:R-:W-:-:S02]  /*14f0*/  F2FP.F16.E4M3.UNPACK_B R20, R13 ;  /* 0x0000000dff14723e */ /* 0x000fc400020006ff */
[----:B------:R-:W-:Y:S02]  /*1500*/  F2FP.F16.E4M3.UNPACK_B R13, R13.H1 ;  /* 0x0000000dff0d723e */ /* 0x000fe400030006ff */
[----:B------:R-:W-:Y:S01]  /*1510*/  F2FP.BF16.F32.PACK_AB R156, R15, R156 ;  /* 0x0000009c0f9c723e */ /* 0x000fe200000010ff */
[--C-:B------:R-:W-:Y:S01]  /*1520*/  HADD2.F32 R158, -RZ, R20.reuse.H0_H0 ;  /* 0x20000014ff9e7230 */ /* 0x100fe20000004100 */
[----:B-1----:R-:W-:Y:S01]  /*1530*/  PRMT R10, R24, 0x5410, R21 ;  /* 0x00005410180a7816 */ /* 0x002fe20000000015 */
[----:B------:R-:W-:Y:S01]  /*1540*/  HADD2.F32 R9, -RZ, R20.H1_H1 ;  /* 0x30000014ff097230 */ /* 0x000fe20000004100 */
[----:B------:R-:W-:Y:S01]  /*1550*/  F2FP.BF16.F32.PACK_AB R157, R14, R157 ;  /* 0x0000009d0e9d723e */ /* 0x000fe200000010ff */
[--C-:B------:R-:W-:Y:S02]  /*1560*/  HADD2.F32 R159, -RZ, R13.reuse.H0_H0 ;  /* 0x2000000dff9f7230 */ /* 0x100fe40000004100 */
[----:B------:R-:W-:Y:S01]  /*1570*/  HADD2.F32 R20, -RZ, R13.H1_H1 ;  /* 0x3000000dff147230 */ /* 0x000fe20000004100 */
[----:B------:R-:W-:-:S04]  /*1580*/  F2FP.BF16.F32.PACK_AB R158, R9, R158 ;  /* 0x0000009e099e723e */ /* 0x000fc800000010ff */
[----:B------:R-:W-:Y:S01]  /*1590*/  F2FP.BF16.F32.PACK_AB R159, R20, R159 ;  /* 0x0000009f149f723e */ /* 0x000fe200000010ff */
[----:B------:R-:W-:-:S03]  /*15a0*/  UIADD3 UR4, UR42, 0xa800, URZ ;  /* 0x0000a8002a047890 */ /* 0x000fc6000fffe03f */
[----:B------:R-:W-:Y:S01]  /*15b0*/  WARPGROUP.ARRIVE ;  /* 0x00000000000079c5 */ /* 0x000fe20000000000 */
[----:B------:R-:W-:Y:S01]  /*15c0*/  UMOV UR11, 0x40000040 ;  /* 0x40000040000b7882 */ /* 0x000fe20000000000 */
[-C--:B------:R-:W-:Y:S01]  /*15d0*/  F2FP.F16.E4M3.UNPACK_B R9, R8.reuse ;  /* 0x00000008ff09723e */ /* 0x080fe200020006ff */
[----:B------:R-:W-:Y:S01]  /*15e0*/  USHF.R.U32.HI UR4, URZ, 0x4, UR4 ;  /* 0x000000043f047899 */ /* 0x000fe20008011604 */
[----:B------:R-:W-:Y:S02]  /*15f0*/  F2FP.F16.E4M3.UNPACK_B R12, R8.H1 ;  /* 0x00000008ff0c723e */ /* 0x000fe400030006ff */
[-C--:B------:R-:W-:Y:S01]  /*1600*/  F2FP.F16.E4M3.UNPACK_B R13, R10.reuse ;  /* 0x0000000aff0d723e */ /* 0x080fe200020006ff */
[----:B------:R-:W-:Y:S01]  /*1610*/  ULOP3.LUT UR4, UR4, 0x3fff, URZ, 0xc0, !UPT ;  /* 0x00003fff04047892 */ /* 0x000fe2000f8ec03f */
[----:B------:R-:W-:Y:S01]  /*1620*/  F2FP.F16.E4M3.UNPACK_B R14, R10.H1 ;  /* 0x0000000aff0e723e */ /* 0x000fe200030006ff */
[----:B------:R-:W-:Y:S02]  /*1630*/  HADD2.F32 R160, -RZ, R9.H0_H0 ;  /* 0x20000009ffa07230 */ /* 0x000fe40000004100 */
[----:B------:R-:W-:Y:S01]  /*1640*/  ULOP3.LUT UR7, UR4, 0x10000, URZ, 0xfc, !UPT ;  /* 0x0001000004077892 */ /* 0x000fe2000f8efc3f */
[----:B------:R-:W-:-:S02]  /*1650*/  HADD2.F32 R161, -RZ, R12.H0_H0 ;  /* 0x2000000cffa17230 */ /* 0x000fc40000004100 */
[----:B------:R-:W-:Y:S01]  /*1660*/  HADD2.F32 R162, -RZ, R13.H0_H0 ;  /* 0x2000000dffa27230 */ /* 0x000fe20000004100 */
[----:B------:R-:W-:Y:S01]  /*1670*/  ULEA UR4, UR39, UR7, 0xb ;  /* 0x0000000727047291 */ /* 0x000fe2000f8e583f */
[----:B------:R-:W-:Y:S02]  /*1680*/  HADD2.F32 R163, -RZ, R14.H0_H0 ;  /* 0x2000000effa37230 */ /* 0x000fe40000004100 */
[----:B------:R-:W-:Y:S01]  /*1690*/  HADD2.F32 R9, -RZ, R9.H1_H1 ;  /* 0x30000009ff097230 */ /* 0x000fe20000004100 */
[----:B------:R-:W-:Y:S01]  /*16a0*/  UIADD3 UR6, UR4, 0x2, URZ ;  /* 0x0000000204067890 */ /* 0x000fe2000fffe03f */
[----:B------:R-:W-:Y:S02]  /*16b0*/  HADD2.F32 R12, -RZ, R12.H1_H1 ;  /* 0x3000000cff0c7230 */ /* 0x000fe40000004100 */
[----:B------:R-:W-:Y:S01]  /*16c0*/  UMOV UR10, UR4 ;  /* 0x00000004000a7c82 */ /* 0x000fe20008000000 */
[----:B------:R-:W-:Y:S01]  /*16d0*/  HADD2.F32 R13, -RZ, R13.H1_H1 ;  /* 0x3000000dff0d7230 */ /* 0x000fe20000004100 */
[----:B------:R-:W-:Y:S01]  /*16e0*/  HGMMA.64x256x16.F32.BF16 R24, R156, gdesc[UR8], RZ, !UPT, gsb0 ;  /* 0x03e000089c187df0 */ /* 0x000fe2000c0018ff */
[----:B------:R-:W-:Y:S01]  /*16f0*/  HADD2.F32 R14, -RZ, R14.H1_H1 ;  /* 0x3000000eff0e7230 */ /* 0x000fe20000004100 */
[----:B------:R-:W-:Y:S01]  /*1700*/  F2FP.BF16.F32.PACK_AB R160, R9, R160 ;  /* 0x000000a009a0723e */ /* 0x000fe200000010ff */
[----:B------:R-:W-:Y:S01]  /*1710*/  UMOV UR10, UR6 ;  /* 0x00000006000a7c82 */ /* 0x000fe20008000000 */
[----:B------:R-:W-:Y:S01]  /*1720*/  F2FP.BF16.F32.PACK_AB R161, R12, R161 ;  /* 0x000000a10ca1723e */ /* 0x000fe200000010ff */
[----:B------:R-:W-:Y:S01]  /*1730*/  UMOV UR11, 0x40000040 ;  /* 0x40000040000b7882 */ /* 0x000fe20000000000 */
[----:B------:R-:W-:Y:S01]  /*1740*/  F2FP.BF16.F32.PACK_AB R162, R13, R162 ;  /* 0x000000a20da2723e */ /* 0x000fe200000010ff */
[----:B------:R-:W-:Y:S01]  /*1750*/  IMAD.MOV.U32 R9, RZ, RZ, 0x20 ;  /* 0x00000020ff097424 */ /* 0x000fe200078e00ff */
[----:B------:R-:W-:Y:S01]  /*1760*/  F2FP.BF16.F32.PACK_AB R163, R14, R163 ;  /* 0x000000a30ea3723e */ /* 0x000fe200000010ff */
[----:B------:R-:W-:-:S02]  /*1770*/  UIADD3 UR6, UR4, 0x4, URZ ;  /* 0x0000000404067890 */ /* 0x000fc4000fffe03f */
[----:B------:R-:W-:Y:S01]  /*1780*/  UIADD3 UR4, UR4, 0x6, URZ ;  /* 0x0000000604047890 */ /* 0x000fe2000fffe03f */
[----:B------:R-:W-:-:S05]  /*1790*/  SEL R9, R9, 0xffffffe0, !P4 ;  /* 0xffffffe009097807 */ /* 0x000fca0006000000 */
[----:B------:R-:W-:Y:S01]  /*17a0*/  IMAD.IADD R21, R11, 0x1, R9 ;  /* 0x000000010b157824 */ /* 0x000fe200078e0209 */
[----:B------:R-:W-:Y:S02]  /*17b0*/  WARPGROUP.DEPBAR.LE gsb0, 0x0 ;  /* 0x00008000000079c5 */ /* 0x000fe40000010000 */
[----:B------:R-:W-:-:S08]  /*17c0*/  WARPGROUP.ARRIVE ;  /* 0x00000000000079c5 */ /* 0x000fd00000000000 */
[----:B------:R-:W-:Y:S01]  /*17d0*/  HGMMA.64x256x16.F32.BF16 R24, R160, gdesc[UR8], R24, gsb0 ;  /* 0x03e00008a0187df0 */ /* 0x000fe20008001818 */
[----:B------:R-:W-:Y:S01]  /*17e0*/  UMOV UR10, UR6 ;  /* 0x00000006000a7c82 */ /* 0x000fe20008000000 */
[----:B------:R-:W-:Y:S01]  /*17f0*/  UMOV UR11, 0x40000040 ;  /* 0x40000040000b7882 */ /* 0x000fe20000000000 */
[----:B------:R-:W-:Y:S02]  /*1800*/  WARPGROUP.DEPBAR.LE gsb0, 0x0 ;  /* 0x00008000000079c5 */ /* 0x000fe40000010000 */
[----:B------:R-:W-:Y:S04]  /*1810*/  LDS.U16 R11, [R21+0xa00] ;  /* 0x000a0000150b7984 */ /* 0x000fe80000000400 */
[----:B------:R-:W0:Y:S04]  /*1820*/  LDS.U16 R12, [R21+0x800] ;  /* 0x00080000150c7984 */ /* 0x000e280000000400 */
[----:B------:R-:W-:Y:S04]  /*1830*/  LDS.U16 R13, [R21+0xa08] ;  /* 0x000a0800150d7984 */ /* 0x000fe80000000400 */
[----:B------:R1:W2:Y:S02]  /*1840*/  LDS.U16 R14, [R21+0x808] ;  /* 0x00080800150e7984 */ /* 0x0002a40000000400 */
[----:B-1----:R-:W-:Y:S01]  /*1850*/  IMAD.IADD R21, R4, 0x1, R21 ;  /* 0x0000000104157824 */ /* 0x002fe200078e0215 */
[----:B0-----:R-:W-:-:S04]  /*1860*/  PRMT R11, R12, 0x5410, R11 ;  /* 0x000054100c0b7816 */ /* 0x001fc8000000000b */
[-C--:B------:R-:W-:Y:S02]  /*1870*/  F2FP.F16.E4M3.UNPACK_B R12, R11.reuse ;  /* 0x0000000bff0c723e */ /* 0x080fe400020006ff */
[----:B------:R-:W-:Y:S02]  /*1880*/  F2FP.F16.E4M3.UNPACK_B R11, R11.H1 ;  /* 0x0000000bff0b723e */ /* 0x000fe400030006ff */
[----:B--2---:R-:W-:Y:S01]  /*1890*/  PRMT R13, R14, 0x5410, R13 ;  /* 0x000054100e0d7816 */ /* 0x004fe2000000000d */
[--C-:B------:R-:W-:Y:S02]  /*18a0*/  HADD2.F32 R160, -RZ, R12.reuse.H0_H0 ;  /* 0x2000000cffa07230 */ /* 0x100fe40000004100 */
[----:B------:R-:W-:Y:S01]  /*18b0*/  HADD2.F32 R15, -RZ, R12.H1_H1 ;  /* 0x3000000cff0f7230 */ /* 0x000fe20000004100 */
[-C--:B------:R-:W-:Y:S01]  /*18c0*/  F2FP.F16.E4M3.UNPACK_B R14, R13.reuse ;  /* 0x0000000dff0e723e */ /* 0x080fe200020006ff */
[--C-:B------:R-:W-:Y:S01]  /*18d0*/  HADD2.F32 R161, -RZ, R11.reuse.H0_H0 ;  /* 0x2000000bffa17230 */ /* 0x100fe20000004100 */
[----:B------:R-:W-:Y:S01]  /*18e0*/  F2FP.F16.E4M3.UNPACK_B R13, R13.H1 ;  /* 0x0000000dff0d723e */ /* 0x000fe200030006ff */
[----:B------:R-:W-:Y:S01]  /*18f0*/  HADD2.F32 R12, -RZ, R11.H1_H1 ;  /* 0x3000000bff0c7230 */ /* 0x000fe20000004100 */
[----:B------:R-:W-:Y:S01]  /*1900*/  F2FP.BF16.F32.PACK_AB R160, R15, R160 ;  /* 0x000000a00fa0723e */ /* 0x000fe200000010ff */
[----:B------:R-:W-:-:S02]  /*1910*/  HADD2.F32 R162, -RZ, R14.H0_H0 ;  /* 0x2000000effa27230 */ /* 0x000fc40000004100 */
[----:B------:R-:W-:Y:S01]  /*1920*/  HADD2.F32 R11, -RZ, R14.H1_H1 ;  /* 0x3000000eff0b7230 */ /* 0x000fe20000004100 */
[----:B------:R-:W-:Y:S01]  /*1930*/  F2FP.BF16.F32.PACK_AB R161, R12, R161 ;  /* 0x000000a10ca1723e */ /* 0x000fe200000010ff */
[--C-:B------:R-:W-:Y:S02]  /*1940*/  HADD2.F32 R163, -RZ, R13.reuse.H0_H0 ;  /* 0x2000000dffa37230 */ /* 0x100fe40000004100 */
[----:B------:R-:W-:Y:S01]  /*1950*/  HADD2.F32 R14, -RZ, R13.H1_H1 ;  /* 0x3000000dff0e7230 */ /* 0x000fe20000004100 */
[----:B------:R-:W-:-:S04]  /*1960*/  F2FP.BF16.F32.PACK_AB R162, R11, R162 ;  /* 0x000000a20ba2723e */ /* 0x000fc800000010ff */
[----:B------:R-:W-:-:S04]  /*1970*/  F2FP.BF16.F32.PACK_AB R163, R14, R163 ;  /* 0x000000a30ea3723e */ /* 0x000fc800000010ff */
[----:B------:R-:W-:-:S06]  /*1980*/  WARPGROUP.ARRIVE ;  /* 0x00000000000079c5 */ /* 0x000fcc0000000000 */
[----:B------:R-:W-:Y:S01]  /*1990*/  HGMMA.64x256x16.F32.BF16 R24, R160, gdesc[UR8], R24, gsb0 ;  /* 0x03e00008a0187df0 */ /* 0x000fe20008001818 */
[----:B------:R-:W-:Y:S01]  /*19a0*/  UMOV UR10, UR4 ;  /* 0x00000004000a7c82 */ /* 0x000fe20008000000 */
[----:B------:R-:W-:Y:S01]  /*19b0*/  UMOV UR11, 0x40000040 ;  /* 0x40000040000b7882 */ /* 0x000fe20000000000 */
[----:B------:R-:W-:Y:S02]  /*19c0*/  WARPGROUP.DEPBAR.LE gsb0, 0x0 ;  /* 0x00008000000079c5 */ /* 0x000fe40000010000 */
[----:B------:R-:W-:Y:S04]  /*19d0*/  LDS.U16 R11, [R21+0xa00] ;  /* 0x000a0000150b7984 */ /* 0x000fe80000000400 */
[----:B------:R-:W0:Y:S04]  /*19e0*/  LDS.U16 R12, [R21+0x800] ;  /* 0x00080000150c7984 */ /* 0x000e280000000400 */
[----:B------:R-:W-:Y:S04]  /*19f0*/  LDS.U16 R13, [R21+0xa08] ;  /* 0x000a0800150d7984 */ /* 0x000fe80000000400 */
[----:B------:R-:W1:Y:S01]  /*1a00*/  LDS.U16 R14, [R21+0x808] ;  /* 0x00080800150e7984 */ /* 0x000e620000000400 */
[----:B0-----:R-:W-:-:S04]  /*1a10*/  PRMT R11, R12, 0x5410, R11 ;  /* 0x000054100c0b7816 */ /* 0x001fc8000000000b */
[-C--:B------:R-:W-:Y:S02]  /*1a20*/  F2FP.F16.E4M3.UNPACK_B R12, R11.reuse ;  /* 0x0000000bff0c723e */ /* 0x080fe400020006ff */
[----:B------:R-:W-:Y:S02]  /*1a30*/  F2FP.F16.E4M3.UNPACK_B R11, R11.H1 ;  /* 0x0000000bff0b723e */ /* 0x000fe400030006ff */
[----:B-1----:R-:W-:Y:S01]  /*1a40*/  PRMT R13, R14, 0x5410, R13 ;  /* 0x000054100e0d7816 */ /* 0x002fe2000000000d */
        /* <DEDUP_REMOVED lines=15> */
[----:B------:R-:W-:Y:S03]  /*1b40*/  HGMMA.64x256x16.F32.BF16 R24, R160, gdesc[UR8], R24, gsb0 ;  /* 0x03e00008a0187df0 */ /* 0x000fe60008001818 */
[----:B------:R-:W-:Y:S02]  /*1b50*/  WARPGROUP.DEPBAR.LE gsb0, 0x0 ;  /* 0x00008000000079c5 */ /* 0x000fe40000010000 */
[----:B------:R-:W-:Y:S05]  /*1b60*/  @!P2 BRA `(.L_x_20) ;  /* 0x0000000000aca947 */ /* 0x000fea0003800000 */
[----:B------:R-:W-:Y:S05]  /*1b70*/  @!P0 BRA `(.L_x_21) ;  /* 0x0000000000048947 */ /* 0x000fea0003800000 */
[----:B------:R-:W-:Y:S01]  /*1b80*/  BPT.TRAP 0x1 ;  /* 0x000000040000795c */ /* 0x000fe20000300000 */
.L_x_21:
[----:B------:R-:W-:Y:S05]  /*1b90*/  @P1 BRA `(.L_x_22) ;  /* 0x0000000000181947 */ /* 0x000fea0003800000 */
[----:B------:R-:W0:Y:S01]  /*1ba0*/  S2UR UR5, SR_CgaCtaId ;  /* 0x00000000000579c3 */ /* 0x000e220000008800 */
[----:B------:R-:W-:Y:S02]  /*1bb0*/  UMOV UR4, 0x400 ;  /* 0x0000040000047882 */ /* 0x000fe40000000000 */
[----:B0-----:R-:W-:-:S06]  /*1bc0*/  ULEA UR4, UR5, UR4, 0x18 ;  /* 0x0000000405047291 */ /* 0x001fcc000f8ec03f */
[----:B------:R-:W-:-:S04]  /*1bd0*/  LEA R8, R3, UR4, 0x3 ;  /* 0x0000000403087c11 */ /* 0x000fc8000f8e18ff */
[----:B------:R-:W0:Y:S02]  /*1be0*/  SYNCS.PHASECHK.TRANS64.TRYWAIT P1, [R8+URZ], R5 ;  /* 0x00000005080075a7 */ /* 0x000e24000802017f */
[----:B0-----:R-:W-:Y:S05]  /*1bf0*/  @!P1 BRA `(.L_x_23) ;  /* 0x000000b000f49947 */ /* 0x001fea0003800000 */
.L_x_22:
[----:B------:R-:W1:Y:S01]  /*1c00*/  S2UR UR5, SR_CgaCtaId ;  /* 0x00000000000579c3 */ /* 0x000e620000008800 */
[----:B------:R-:W-:Y:S01]  /*1c10*/  UMOV UR4, 0x400 ;  /* 0x0000040000047882 */ /* 0x000fe20000000000 */
[----:B0-----:R-:W-:Y:S01]  /*1c20*/  IMAD R5, R3, 0x2000, R6 ;  /* 0x0000200003057824 */ /* 0x001fe200078e0206 */
[----:B-1----:R-:W-:-:S06]  /*1c30*/  ULEA UR4, UR5, UR4, 0x18 ;  /* 0x0000000405047291 */ /* 0x002fcc000f8ec03f */
[----:B------:R-:W-:-:S03]  /*1c40*/  VIADD R11, R5, UR4 ;  /* 0x00000004050b7c36 */ /* 0x000fc60008000000 */
[----:B------:R-:W-:Y:S01]  /*1c50*/  LDS.U16 R8, [R5+UR4+0xa00] ;  /* 0x000a000405087984 */ /* 0x000fe20008000400 */
[----:B------:R-:W-:-:S03]  /*1c60*/  IMAD.IADD R20, R4, 0x1, R11 ;  /* 0x0000000104147824 */ /* 0x000fc600078e020b */
[----:B------:R-:W0:Y:S04]  /*1c70*/  LDS.U16 R13, [R5+UR4+0x800] ;  /* 0x00080004050d7984 */ /* 0x000e280008000400 */
[----:B------:R-:W-:Y:S04]  /*1c80*/  LDS.U16 R10, [R5+UR4+0xa08] ;  /* 0x000a0804050a7984 */ /* 0x000fe80008000400 */
[----:B------:R-:W1:Y:S04]  /*1c90*/  LDS.U16 R15, [R5+UR4+0x808] ;  /* 0x00080804050f7984 */ /* 0x000e680008000400 */
[----:B------:R-:W-:Y:S04]  /*1ca0*/  LDS.U16 R11, [R20+0xa00] ;  /* 0x000a0000140b7984 */ /* 0x000fe80000000400 */
[----:B------:R-:W2:Y:S04]  /*1cb0*/  LDS.U16 R12, [R20+0x800] ;  /* 0x00080000140c7984 */ /* 0x000ea80000000400 */
[----:B------:R-:W-:Y:S04]  /*1cc0*/  LDS.U16 R14, [R20+0xa08] ;  /* 0x000a0800140e7984 */ /* 0x000fe80000000400 */
[----:B------:R-:W3:Y:S01]  /*1cd0*/  LDS.U16 R21, [R20+0x808] ;  /* 0x0008080014157984 */ /* 0x000ee20000000400 */
[----:B0-----:R-:W-:-:S04]  /*1ce0*/  PRMT R8, R13, 0x5410, R8 ;  /* 0x000054100d087816 */ /* 0x001fc80000000008 */
[-C--:B------:R-:W-:Y:S02]  /*1cf0*/  F2FP.F16.E4M3.UNPACK_B R13, R8.reuse ;  /* 0x00000008ff0d723e */ /* 0x080fe400020006ff */
[----:B------:R-:W-:Y:S02]  /*1d00*/  F2FP.F16.E4M3.UNPACK_B R8, R8.H1 ;  /* 0x00000008ff08723e */ /* 0x000fe400030006ff */
[----:B-1----:R-:W-:Y:S01]  /*1d10*/  PRMT R10, R15, 0x5410, R10 ;  /* 0x000054100f0a7816 */ /* 0x002fe2000000000a */
[--C-:B------:R-:W-:Y:S02]  /*1d20*/  HADD2.F32 R156, -RZ, R13.reuse.H0_H0 ;  /* 0x2000000dff9c7230 */ /* 0x100fe40000004100 */
[--C-:B------:R-:W-:Y:S01]  /*1d30*/  HADD2.F32 R157, -RZ, R8.reuse.H0_H0 ;  /* 0x20000008ff9d7230 */ /* 0x100fe20000004100 */
[-C--:B------:R-:W-:Y:S01]  /*1d40*/  F2FP.F16.E4M3.UNPACK_B R5, R10.reuse ;  /* 0x0000000aff05723e */ /* 0x080fe200020006ff */
[----:B------:R-:W-:Y:S01]  /*1d50*/  HADD2.F32 R8, -RZ, R8.H1_H1 ;  /* 0x30000008ff087230 */ /* 0x000fe20000004100 */
[----:B------:R-:W-:Y:S01]  /*1d60*/  F2FP.F16.E4M3.UNPACK_B R10, R10.H1 ;  /* 0x0000000aff0a723e */ /* 0x000fe200030006ff */
[----:B------:R-:W-:-:S02]  /*1d70*/  HADD2.F32 R13, -RZ, R13.H1_H1 ;  /* 0x3000000dff0d7230 */ /* 0x000fc40000004100 */
[--C-:B------:R-:W-:Y:S01]  /*1d80*/  HADD2.F32 R158, -RZ, R5.reuse.H0_H0 ;  /* 0x20000005ff9e7230 */ /* 0x100fe20000004100 */
[----:B------:R-:W-:Y:S01]  /*1d90*/  F2FP.BF16.F32.PACK_AB R157, R8, R157 ;  /* 0x0000009d089d723e */ /* 0x000fe200000010ff */
[--C-:B------:R-:W-:Y:S01]  /*1da0*/  HADD2.F32 R159, -RZ, R10.reuse.H0_H0 ;  /* 0x2000000aff9f7230 */ /* 0x100fe20000004100 */
[----:B------:R-:W-:Y:S01]  /*1db0*/  F2FP.BF16.F32.PACK_AB R156, R13, R156 ;  /* 0x0000009c0d9c723e */ /* 0x000fe200000010ff */
[----:B------:R-:W-:Y:S01]  /*1dc0*/  HADD2.F32 R10, -RZ, R10.H1_H1 ;  /* 0x3000000aff0a7230 */ /* 0x000fe20000004100 */
[----:B--2---:R-:W-:Y:S01]  /*1dd0*/  PRMT R8, R12, 0x5410, R11 ;  /* 0x000054100c087816 */ /* 0x004fe2000000000b */
[----:B------:R-:W-:-:S03]  /*1de0*/  HADD2.F32 R5, -RZ, R5.H1_H1 ;  /* 0x30000005ff057230 */ /* 0x000fc60000004100 */
[----:B------:R-:W-:Y:S02]  /*1df0*/  F2FP.BF16.F32.PACK_AB R159, R10, R159 ;  /* 0x0000009f0a9f723e */ /* 0x000fe400000010ff */
[----:B------:R-:W-:Y:S02]  /*1e00*/  F2FP.BF16.F32.PACK_AB R158, R5, R158 ;  /* 0x0000009e059e723e */ /* 0x000fe400000010ff */
[----:B---3--:R-:W-:-:S07]  /*1e10*/  PRMT R10, R21, 0x5410, R14 ;  /* 0x00005410150a7816 */ /* 0x008fce000000000e */
.L_x_20:
[----:B------:R-:W-:-:S06]  /*1e20*/  UISETP.NE.AND UP0, UPT, UR40, 0x1, UPT ;  /* 0x000000012800788c */ /* 0x000fcc000bf05270 */
[----:B------:R-:W-:-:S13]  /*1e30*/  PLOP3.LUT P1, PT, PT, PT, UP0, 0x80, 0x0 ;  /* 0x000000000000781c */ /* 0x000fda0003f2f008 */
[----:B------:R-:W-:Y:S05]  /*1e40*/  @!P1 BRA `(.L_x_24) ;  /* 0x0000001000549947 */ /* 0x000fea0003800000 */
[----:B------:R-:W-:-:S13]  /*1e50*/  R2UR UR4, R7 ;  /* 0x00000000070472ca */ /* 0x000fda00000e0000 */
[----:B------:R-:W-:-:S06]  /*1e60*/  UISETP.GT.AND UP0, UPT, UR4, 0x80, UPT ;  /* 0x000000800400788c */ /* 0x000fcc000bf04270 */
[----:B------:R-:W-:-:S05]  /*1e70*/  PLOP3.LUT P1, PT, PT, PT, UP0, 0x80, 0x0 ;  /* 0x000000000000781c */ /* 0x000fca0003f2f008 */
[----:B------:R-:W-:-:S08]  /*1e80*/  @!UP0 UMOV UR4, UR39 ;  /* 0x0000002700048c82 */ /* 0x000fd00008000000 */
[----:B------:R-:W-:Y:S01]  /*1e90*/  @!P1 IMAD.SHL.U32 R5, R3, 0x2000, RZ ;  /* 0x0000200003059824 */ /* 0x000fe200078e00ff */
[----:B------:R-:W-:Y:S06]  /*1ea0*/  @!P1 BRA `(.L_x_25) ;  /* 0x0000000800989947 */ /* 0x000fec0003800000 */
[----:B------:R-:W-:Y:S01]  /*1eb0*/  UIADD3 UR4, UR40, -0x1, URZ ;  /* 0xffffffff28047890 */ /* 0x000fe2000fffe03f */
[----:B------:R-:W-:-:S05]  /*1ec0*/  IMAD.MOV.U32 R14, RZ, RZ, R3 ;  /* 0x000000ffff0e7224 */ /* 0x000fca00078e0003 */
[----:B------:R-:W-:Y:S01]  /*1ed0*/  IMAD.U32 R5, RZ, RZ, UR4 ;  /* 0x00000004ff057e24 */ /* 0x000fe2000f8e00ff */
[----:B------:R-:W-:-:S06]  /*1ee0*/  UMOV UR4, UR39 ;  /* 0x0000002700047c82 */ /* 0x000fcc0008000000 */
.L_x_33:
[----:B------:R-:W-:Y:S01]  /*1ef0*/  IMAD.MOV.U32 R13, RZ, RZ, 0x40000040 ;  /* 0x40000040ff0d7424 */ /* 0x000fe200078e00ff */
[----:B------:R-:W-:Y:S01]  /*1f00*/  LEA R12, R14, UR7, 0xb ;  /* 0x000000070e0c7c11 */ /* 0x000fe2000f8e58ff */
[----:B------:R-:W-:Y:S05]  /*1f10*/  YIELD ;  /* 0x0000000000007946 */ /* 0x000fea0003800000 */
[----:B------:R-:W-:Y:S05]  /*1f20*/  WARPSYNC.ALL ;  /* 0x0000000000007948 */ /* 0x000fea0003800000 */
[----:B------:R-:W-:Y:S01]  /*1f30*/  R2UR UR10, R12 ;  /* 0x000000000c0a72ca */ /* 0x000fe200000e0000 */
[----:B------:R-:W-:Y:S01]  /*1f40*/  WARPGROUP.ARRIVE ;  /* 0x00000000000079c5 */ /* 0x000fe20000000000 */
[----:B------:R-:W-:Y:S01]  /*1f50*/  R2UR UR11, R13 ;  /* 0x000000000d0b72ca */ /* 0x000fe200000e0000 */
[----:B------:R-:W-:-:S05]  /*1f60*/  VIADD R3, R14, 0x1 ;  /* 0x000000010e037836 */ /* 0x000fca0000000000 */
[----:B------:R-:W-:-:S04]  /*1f70*/  ISETP.NE.AND P1, PT, R3, 0x5, PT ;  /* 0x000000050300780c */ /* 0x000fc80003f25270 */
[----:B------:R-:W-:Y:S02]  /*1f80*/  SEL R7, RZ, 0x1, P1 ;  /* 0x00000001ff077807 */ /* 0x000fe40000800000 */
[----:B------:R-:W-:Y:S01]  /*1f90*/  SEL R3, R3, RZ, P1 ;  /* 0x000000ff03037207 */ /* 0x000fe20000800000 */
[----:B------:R-:W-:Y:S01]  /*1fa0*/  HGMMA.64x256x16.F32.BF16 R24, R156, gdesc[UR8], R24, gsb0 ;  /* 0x03e000089c187df0 */ /* 0x000fe20008001818 */
[----:B------:R-:W-:Y:S02]  /*1fb0*/  LOP3.LUT R0, R0, R7, RZ, 0x3c, !PT ;  /* 0x0000000700007212 */ /* 0x000fe400078e3cff */
[----:B------:R-:W-:Y:S02]  /*1fc0*/  WARPGROUP.DEPBAR.LE gsb0, 0x0 ;  /* 0x00008000000079c5 */ /* 0x000fe40000010000 */
[----:B------:R-:W-:Y:S05]  /*1fd0*/  @!P0 BRA `(.L_x_26) ;  /* 0x0000000000048947 */ /* 0x000fea0003800000 */
[----:B------:R-:W-:Y:S01]  /*1fe0*/  BPT.TRAP 0x1 ;  /* 0x000000040000795c */ /* 0x000fe20000300000 */
.L_x_26:
[----:B------:R-:W0:Y:S01]  /*1ff0*/  S2UR UR5, SR_CgaCtaId ;  /* 0x00000000000579c3 */ /* 0x000e220000008800 */
[----:B------:R-:W-:Y:S01]  /*2000*/  F2FP.F16.E4M3.UNPACK_B R7, R8 ;  /* 0x00000008ff07723e */ /* 0x000fe200020006ff */
[----:B------:R-:W-:Y:S01]  /*2010*/  UMOV UR41, 0x400 ;  /* 0x0000040000297882 */ /* 0x000fe20000000000 */
[----:B------:R-:W-:Y:S01]  /*2020*/  F2FP.F16.E4M3.UNPACK_B R11, R10 ;  /* 0x0000000aff0b723e */ /* 0x000fe200020006ff */
[----:B------:R-:W-:Y:S01]  /*2030*/  VIADD R20, R12, 0x2 ;  /* 0x000000020c147836 */ /* 0x000fe20000000000 */
[----:B------:R-:W-:Y:S01]  /*2040*/  F2FP.F16.E4M3.UNPACK_B R8, R8.H1 ;  /* 0x00000008ff08723e */ /* 0x000fe200030006ff */
[----:B------:R-:W-:Y:S01]  /*2050*/  IMAD.MOV.U32 R21, RZ, RZ, 0x40000040 ;  /* 0x40000040ff157424 */ /* 0x000fe200078e00ff */
[----:B------:R-:W-:Y:S01]  /*2060*/  F2FP.F16.E4M3.UNPACK_B R10, R10.H1 ;  /* 0x0000000aff0a723e */ /* 0x000fe200030006ff */
[----:B------:R-:W-:Y:S01]  /*2070*/  HADD2.F32 R160, -RZ, R7.H0_H0 ;  /* 0x20000007ffa07230 */ /* 0x000fe20000004100 */
[----:B------:R-:W-:Y:S01]  /*2080*/  R2UR UR10, R20 ;  /* 0x00000000140a72ca */ /* 0x000fe200000e0000 */
[----:B------:R-:W-:Y:S01]  /*2090*/  HADD2.F32 R161, -RZ, R8.H0_H0 ;  /* 0x20000008ffa17230 */ /* 0x000fe20000004100 */
[----:B------:R-:W-:Y:S01]  /*20a0*/  R2UR UR11, R21 ;  /* 0x00000000150b72ca */ /* 0x000fe200000e0000 */
[----:B------:R-:W-:Y:S01]  /*20b0*/  HADD2.F32 R162, -RZ, R11.H0_H0 ;  /* 0x2000000bffa27230 */ /* 0x000fe20000004100 */
[----:B------:R-:W-:Y:S01]  /*20c0*/  SHF.L.U32 R21, R0, 0x1f, RZ ;  /* 0x0000001f00157819 */ /* 0x000fe200000006ff */
[----:B------:R-:W-:-:S02]  /*20d0*/  HADD2.F32 R163, -RZ, R10.H0_H0 ;  /* 0x2000000affa37230 */ /* 0x000fc40000004100 */
[----:B------:R-:W-:Y:S02]  /*20e0*/  HADD2.F32 R7, -RZ, R7.H1_H1 ;  /* 0x30000007ff077230 */ /* 0x000fe40000004100 */
[----:B------:R-:W-:Y:S02]  /*20f0*/  HADD2.F32 R8, -RZ, R8.H1_H1 ;  /* 0x30000008ff087230 */ /* 0x000fe40000004100 */
[----:B------:R-:W-:Y:S01]  /*2100*/  HADD2.F32 R11, -RZ, R11.H1_H1 ;  /* 0x3000000bff0b7230 */ /* 0x000fe20000004100 */
[----:B------:R-:W-:Y:S01]  /*2110*/  F2FP.BF16.F32.PACK_AB R160, R7, R160 ;  /* 0x000000a007a0723e */ /* 0x000fe200000010ff */
[----:B------:R-:W-:Y:S01]  /*2120*/  HADD2.F32 R10, -RZ, R10.H1_H1 ;  /* 0x3000000aff0a7230 */ /* 0x000fe20000004100 */
[----:B------:R-:W-:Y:S01]  /*2130*/  F2FP.BF16.F32.PACK_AB R161, R8, R161 ;  /* 0x000000a108a1723e */ /* 0x000fe200000010ff */
[----:B0-----:R-:W-:Y:S01]  /*2140*/  ULEA UR41, UR5, UR41, 0x18 ;  /* 0x0000002905297291 */ /* 0x001fe2000f8ec03f */
[----:B------:R-:W-:Y:S01]  /*2150*/  F2FP.BF16.F32.PACK_AB R162, R11, R162 ;  /* 0x000000a20ba2723e */ /* 0x000fe200000010ff */
[----:B------:R-:W-:Y:S01]  /*2160*/  IMAD R7, R14, 0x2000, R9 ;  /* 0x000020000e077824 */ /* 0x000fe200078e0209 */
[----:B------:R-:W-:Y:S01]  /*2170*/  F2FP.BF16.F32.PACK_AB R163, R10, R163 ;  /* 0x000000a30aa3723e */ /* 0x000fe200000010ff */
[----:B------:R-:W-:-:S02]  /*2180*/  VIADD R10, R12, 0x4 ;  /* 0x000000040c0a7836 */ /* 0x000fc40000000000 */
[----:B------:R-:W-:Y:S01]  /*2190*/  LEA R20, R3, UR41, 0x3 ;  /* 0x0000002903147c11 */ /* 0x000fe2000f8e18ff */
[----:B------:R-:W-:Y:S01]  /*21a0*/  VIADD R12, R12, 0x6 ;  /* 0x000000060c0c7836 */ /* 0x000fe20000000000 */
[----:B------:R-:W-:Y:S02]  /*21b0*/  IADD3 R7, R7, UR41, R6 ;  /* 0x0000002907077c10 */ /* 0x000fe4000fffe006 */
[----:B------:R0:W1:Y:S01]  /*21c0*/  SYNCS.PHASECHK.TRANS64.TRYWAIT P1, [R20+URZ], R21 ;  /* 0x00000015140075a7 */ /* 0x000062000802017f */
[----:B------:R-:W-:-:S06]  /*21d0*/  WARPGROUP.ARRIVE ;  /* 0x00000000000079c5 */ /* 0x000fcc0000000000 */
[----:B------:R-:W-:Y:S01]  /*21e0*/  HGMMA.64x256x16.F32.BF16 R24, R160, gdesc[UR8], R24, gsb0 ;  /* 0x03e00008a0187df0 */ /* 0x000fe20008001818 */
[----:B------:R-:W-:Y:S02]  /*21f0*/  R2UR UR10, R10 ;  /* 0x000000000a0a72ca */ /* 0x000fe400000e0000 */
[----:B------:R-:W-:Y:S02]  /*2200*/  WARPGROUP.DEPBAR.LE gsb0, 0x0 ;  /* 0x00008000000079c5 */ /* 0x000fe40000010000 */
[----:B------:R-:W-:Y:S04]  /*2210*/  LDS.U16 R8, [R7+0xa00] ;  /* 0x000a000007087984 */ /* 0x000fe80000000400 */
[----:B------:R-:W2:Y:S04]  /*2220*/  LDS.U16 R11, [R7+0x800] ;  /* 0x00080000070b7984 */ /* 0x000ea80000000400 */
[----:B------:R-:W-:Y:S04]  /*2230*/  LDS.U16 R13, [R7+0xa08] ;  /* 0x000a0800070d7984 */ /* 0x000fe80000000400 */
[----:B------:R-:W3:Y:S01]  /*2240*/  LDS.U16 R14, [R7+0x808] ;  /* 0x00080800070e7984 */ /* 0x000ee20000000400 */
[----:B--2---:R-:W-:-:S04]  /*2250*/  PRMT R8, R11, 0x5410, R8 ;  /* 0x000054100b087816 */ /* 0x004fc80000000008 */
[-C--:B------:R-:W-:Y:S02]  /*2260*/  F2FP.F16.E4M3.UNPACK_B R11, R8.reuse ;  /* 0x00000008ff0b723e */ /* 0x080fe400020006ff */
[----:B------:R-:W-:Y:S02]  /*2270*/  F2FP.F16.E4M3.UNPACK_B R8, R8.H1 ;  /* 0x00000008ff08723e */ /* 0x000fe400030006ff */
[----:B---3--:R-:W-:Y:S01]  /*2280*/  PRMT R13, R14, 0x5410, R13 ;  /* 0x000054100e0d7816 */ /* 0x008fe2000000000d */
[--C-:B------:R-:W-:Y:S02]  /*2290*/  HADD2.F32 R160, -RZ, R11.reuse.H0_H0 ;  /* 0x2000000bffa07230 */ /* 0x100fe40000004100 */
[----:B------:R-:W-:Y:S01]  /*22a0*/  HADD2.F32 R15, -RZ, R11.H1_H1 ;  /* 0x3000000bff0f7230 */ /* 0x000fe20000004100 */
[-C--:B------:R-:W-:Y:S01]  /*22b0*/  F2FP.F16.E4M3.UNPACK_B R14, R13.reuse ;  /* 0x0000000dff0e723e */ /* 0x080fe200020006ff */
[----:B------:R-:W-:Y:S01]  /*22c0*/  IMAD.MOV.U32 R11, RZ, RZ, 0x40000040 ;  /* 0x40000040ff0b7424 */ /* 0x000fe200078e00ff */
[----:B------:R-:W-:Y:S01]  /*22d0*/  F2FP.F16.E4M3.UNPACK_B R13, R13.H1 ;  /* 0x0000000dff0d723e */ /* 0x000fe200030006ff */
[--C-:B------:R-:W-:Y:S01]  /*22e0*/  HADD2.F32 R161, -RZ, R8.reuse.H0_H0 ;  /* 0x20000008ffa17230 */ /* 0x100fe20000004100 */
[----:B------:R-:W-:Y:S01]  /*22f0*/  F2FP.BF16.F32.PACK_AB R160, R15, R160 ;  /* 0x000000a00fa0723e */ /* 0x000fe200000010ff */
[----:B------:R-:W-:Y:S01]  /*2300*/  HADD2.F32 R8, -RZ, R8.H1_H1 ;  /* 0x30000008ff087230 */ /* 0x000fe20000004100 */
[----:B------:R-:W-:Y:S01]  /*2310*/  R2UR UR11, R11 ;  /* 0x000000000b0b72ca */ /* 0x000fe200000e0000 */
[----:B------:R-:W-:-:S02]  /*2320*/  HADD2.F32 R162, -RZ, R14.H0_H0 ;  /* 0x2000000effa27230 */ /* 0x000fc40000004100 */
[----:B------:R-:W-:Y:S01]  /*2330*/  HADD2.F32 R11, -RZ, R14.H1_H1 ;  /* 0x3000000eff0b7230 */ /* 0x000fe20000004100 */
[----:B------:R-:W-:Y:S01]  /*2340*/  F2FP.BF16.F32.PACK_AB R161, R8, R161 ;  /* 0x000000a108a1723e */ /* 0x000fe200000010ff */
[--C-:B------:R-:W-:Y:S02]  /*2350*/  HADD2.F32 R163, -RZ, R13.reuse.H0_H0 ;  /* 0x2000000dffa37230 */ /* 0x100fe40000004100 */
[----:B------:R-:W-:Y:S01]  /*2360*/  HADD2.F32 R10, -RZ, R13.H1_H1 ;  /* 0x3000000dff0a7230 */ /* 0x000fe20000004100 */
[----:B------:R-:W-:Y:S01]  /*2370*/  F2FP.BF16.F32.PACK_AB R162, R11, R162 ;  /* 0x000000a20ba2723e */ /* 0x000fe200000010ff */
[----:B------:R-:W-:Y:S02]  /*2380*/  IMAD.IADD R15, R4, 0x1, R7 ;  /* 0x00000001040f7824 */ /* 0x000fe400078e0207 */
[----:B------:R-:W-:Y:S01]  /*2390*/  IMAD.MOV.U32 R13, RZ, RZ, 0x40000040 ;  /* 0x40000040ff0d7424 */ /* 0x000fe200078e00ff */
[----:B------:R-:W-:-:S04]  /*23a0*/  F2FP.BF16.F32.PACK_AB R163, R10, R163 ;  /* 0x000000a30aa3723e */ /* 0x000fc800000010ff */
[----:B------:R-:W-:-:S06]  /*23b0*/  WARPGROUP.ARRIVE ;  /* 0x00000000000079c5 */ /* 0x000fcc0000000000 */
[----:B------:R-:W-:Y:S01]  /*23c0*/  HGMMA.64x256x16.F32.BF16 R24, R160, gdesc[UR8], R24, gsb0 ;  /* 0x03e00008a0187df0 */ /* 0x000fe20008001818 */
[----:B------:R-:W-:Y:S02]  /*23d0*/  R2UR UR10, R12 ;  /* 0x000000000c0a72ca */ /* 0x000fe400000e0000 */
[----:B------:R-:W-:Y:S01]  /*23e0*/  R2UR UR11, R13 ;  /* 0x000000000d0b72ca */ /* 0x000fe200000e0000 */
        /* <DEDUP_REMOVED lines=17> */
[----:B------:R-:W-:Y:S01]  /*2500*/  HADD2.F32 R163, -RZ, R10.H0_H0 ;  /* 0x2000000affa37230 */ /* 0x000fe20000004100 */
[----:B------:R-:W-:Y:S01]  /*2510*/  F2FP.BF16.F32.PACK_AB R161, R8, R161 ;  /* 0x000000a108a1723e */ /* 0x000fe200000010ff */
[----:B------:R-:W-:Y:S02]  /*2520*/  HADD2.F32 R7, -RZ, R14.H1_H1 ;  /* 0x3000000eff077230 */ /* 0x000fe40000004100 */
[----:B------:R-:W-:-:S03]  /*2530*/  HADD2.F32 R10, -RZ, R10.H1_H1 ;  /* 0x3000000aff0a7230 */ /* 0x000fc60000004100 */
[----:B------:R-:W-:Y:S02]  /*2540*/  F2FP.BF16.F32.PACK_AB R162, R7, R162 ;  /* 0x000000a207a2723e */ /* 0x000fe400000010ff */
[----:B------:R-:W-:-:S04]  /*2550*/  F2FP.BF16.F32.PACK_AB R163, R10, R163 ;  /* 0x000000a30aa3723e */ /* 0x000fc800000010ff */
[----:B------:R-:W-:-:S06]  /*2560*/  WARPGROUP.ARRIVE ;  /* 0x00000000000079c5 */ /* 0x000fcc0000000000 */
[----:B------:R-:W-:Y:S03]  /*2570*/  HGMMA.64x256x16.F32.BF16 R24, R160, gdesc[UR8], R24, gsb0 ;  /* 0x03e00008a0187df0 */ /* 0x000fe60008001818 */
[----:B------:R-:W-:Y:S02]  /*2580*/  WARPGROUP.DEPBAR.LE gsb0, 0x0 ;  /* 0x00008000000079c5 */ /* 0x000fe40000010000 */
[----:B01----:R-:W-:Y:S05]  /*2590*/  @!P0 BRA `(.L_x_27) ;  /* 0x0000000000048947 */ /* 0x003fea0003800000 */
[----:B------:R-:W-:Y:S01]  /*25a0*/  BPT.TRAP 0x1 ;  /* 0x000000040000795c */ /* 0x000fe20000300000 */
.L_x_27:
[----:B------:R-:W-:Y:S01]  /*25b0*/  ULEA UR5, UR4, UR41, 0x3 ;  /* 0x0000002904057291 */ /* 0x000fe2000f8e183f */
[----:B------:R-:W-:-:S03]  /*25c0*/  ISETP.GT.U32.AND P2, PT, R19, 0x1, PT ;  /* 0x000000011300780c */ /* 0x000fc60003f44070 */
[----:B------:R-:W-:-:S04]  /*25d0*/  UIADD3 UR5, UR5, 0x28, URZ ;  /* 0x0000002805057890 */ /* 0x000fc8000fffe03f */
[----:B------:R-:W-:-:S09]  /*25e0*/  UPRMT UR5, URZ, 0x654, UR5 ;  /* 0x000006543f057896 */ /* 0x000fd20008000005 */
[----:B------:R-:W-:Y:S01]  /*25f0*/  SYNCS.ARRIVE.TRANS64.RED.A1T0 RZ, [UR5], RZ ;  /* 0x000000ffffff79a7 */ /* 0x000fe20008100405 */
[----:B------:R-:W-:Y:S05]  /*2600*/  @P2 BRA `(.L_x_28) ;  /* 0x0000000000042947 */ /* 0x000fea0003800000 */
[----:B------:R-:W-:Y:S01]  /*2610*/  BPT.TRAP 0x1 ;  /* 0x000000040000795c */ /* 0x000fe20000300000 */
.L_x_28:
[----:B------:R-:W-:-:S04]  /*2620*/  UIADD3 UR4, UR4, 0x1, URZ ;  /* 0x0000000104047890 */ /* 0x000fc8000fffe03f */
[----:B------:R-:W-:-:S04]  /*2630*/  UISETP.NE.AND UP0, UPT, UR4, 0x5, UPT ;  /* 0x000000050400788c */ /* 0x000fc8000bf05270 */
[----:B------:R-:W-:Y:S01]  /*2640*/  USEL UR4, UR4, URZ, UP0 ;  /* 0x0000003f04047287 */ /* 0x000fe20008000000 */
[----:B------:R-:W-:Y:S11]  /*2650*/  @!P0 BRA `(.L_x_29) ;  /* 0x0000000000048947 */ /* 0x000ff60003800000 */
[----:B------:R-:W-:Y:S01]  /*2660*/  BPT.TRAP 0x1 ;  /* 0x000000040000795c */ /* 0x000fe20000300000 */
.L_x_29:
[----:B------:R-:W-:Y:S04]  /*2670*/  BSSY B0, `(.L_x_30) ;  /* 0x0000004000007945 */ /* 0x000fe80003800000 */
[----:B------:R-:W-:Y:S05]  /*2680*/  @P1 BRA `(.L_x_31) ;  /* 0x0000000000081947 */ /* 0x000fea0003800000 */
[----:B------:R-:W0:Y:S02]  /*2690*/  SYNCS.PHASECHK.TRANS64.TRYWAIT P1, [R20+URZ], R21 ;  /* 0x00000015140075a7 */ /* 0x000e24000802017f */
[----:B0-----:R-:W-:Y:S05]  /*26a0*/  @!P1 BRA `(.L_x_32) ;  /* 0x000000a8005c9947 */ /* 0x001fea0003800000 */
.L_x_31:
[----:B------:R-:W-:Y:S05]  /*26b0*/  BSYNC B0 ;  /* 0x0000000000007941 */ /* 0x000fea0003800000 */
.L_x_30:
[----:B------:R-:W-:Y:S01]  /*26c0*/  IMAD.SHL.U32 R161, R3, 0x2000, RZ ;  /* 0x0000200003a17824 */ /* 0x000fe200078e00ff */
[C---:B------:R-:W-:Y:S01]  /*26d0*/  ISETP.GT.AND P1, PT, R5.reuse, 0x2, PT ;  /* 0x000000020500780c */ /* 0x040fe20003f24270 */
[----:B------:R-:W-:-:S03]  /*26e0*/  VIADD R5, R5, 0xffffffff ;  /* 0xffffffff05057836 */ /* 0x000fc60000000000 */
[----:B------:R-:W-:-:S05]  /*26f0*/  LOP3.LUT R7, R161, R6, RZ, 0xfc, !PT ;  /* 0x00000006a1077212 */ /* 0x000fca00078efcff */
[----:B------:R-:W-:Y:S01]  /*2700*/  LDS.U16 R8, [R7+UR41+0xa00] ;  /* 0x000a002907087984 */ /* 0x000fe20008000400 */
[----:B------:R-:W-:-:S03]  /*2710*/  VIADD R11, R7, UR41 ;  /* 0x00000029070b7c36 */ /* 0x000fc60008000000 */
[----:B------:R-:W1:Y:S01]  /*2720*/  LDS.U16 R13, [R7+UR41+0x800] ;  /* 0x00080029070d7984 */ /* 0x000e620008000400 */
[----:B------:R-:W-:-:S03]  /*2730*/  IMAD.IADD R14, R4, 0x1, R11 ;  /* 0x00000001040e7824 */ /* 0x000fc600078e020b */
[----:B------:R-:W-:Y:S04]  /*2740*/  LDS.U16 R10, [R7+UR41+0xa08] ;  /* 0x000a0829070a7984 */ /* 0x000fe80008000400 */
[----:B------:R-:W2:Y:S04]  /*2750*/  LDS.U16 R15, [R7+UR41+0x808] ;  /* 0x00080829070f7984 */ /* 0x000ea80008000400 */
[----:B------:R-:W-:Y:S04]  /*2760*/  LDS.U16 R11, [R14+0xa00] ;  /* 0x000a00000e0b7984 */ /* 0x000fe80000000400 */
[----:B------:R-:W3:Y:S04]  /*2770*/  LDS.U16 R12, [R14+0x800] ;  /* 0x000800000e0c7984 */ /* 0x000ee80000000400 */
[----:B0-----:R-:W-:Y:S04]  /*2780*/  LDS.U16 R20, [R14+0xa08] ;  /* 0x000a08000e147984 */ /* 0x001fe80000000400 */
[----:B------:R0:W4:Y:S02]  /*2790*/  LDS.U16 R21, [R14+0x808] ;  /* 0x000808000e157984 */ /* 0x0001240000000400 */
[----:B0-----:R-:W-:Y:S01]  /*27a0*/  IMAD.MOV.U32 R14, RZ, RZ, R3 ;  /* 0x000000ffff0e7224 */ /* 0x001fe200078e0003 */
[----:B-1----:R-:W-:-:S04]  /*27b0*/  PRMT R8, R13, 0x5410, R8 ;  /* 0x000054100d087816 */ /* 0x002fc80000000008 */
[-C--:B------:R-:W-:Y:S02]  /*27c0*/  F2FP.F16.E4M3.UNPACK_B R13, R8.reuse ;  /* 0x00000008ff0d723e */ /* 0x080fe400020006ff */
[----:B------:R-:W-:Y:S02]  /*27d0*/  F2FP.F16.E4M3.UNPACK_B R8, R8.H1 ;  /* 0x00000008ff08723e */ /* 0x000fe400030006ff */
[----:B--2---:R-:W-:Y:S01]  /*27e0*/  PRMT R10, R15, 0x5410, R10 ;  /* 0x000054100f0a7816 */ /* 0x004fe2000000000a */
        /* <DEDUP_REMOVED lines=11> */
[----:B---3--:R-:W-:Y:S01]  /*28a0*/  PRMT R8, R12, 0x5410, R11 ;  /* 0x000054100c087816 */ /* 0x008fe2000000000b */
[----:B------:R-:W-:-:S03]  /*28b0*/  HADD2.F32 R7, -RZ, R7.H1_H1 ;  /* 0x30000007ff077230 */ /* 0x000fc60000004100 */
[----:B------:R-:W-:Y:S02]  /*28c0*/  F2FP.BF16.F32.PACK_AB R159, R10, R159 ;  /* 0x0000009f0a9f723e */ /* 0x000fe400000010ff */
[----:B------:R-:W-:Y:S02]  /*28d0*/  F2FP.BF16.F32.PACK_AB R158, R7, R158 ;  /* 0x0000009e079e723e */ /* 0x000fe400000010ff */
[----:B----4-:R-:W-:Y:S01]  /*28e0*/  PRMT R10, R21, 0x5410, R20 ;  /* 0x00005410150a7816 */ /* 0x010fe20000000014 */
[----:B------:R-:W-:Y:S06]  /*28f0*/  @P1 BRA `(.L_x_33) ;  /* 0xfffffff4007c1947 */ /* 0x000fec000383ffff */
[----:B------:R-:W-:-:S07]  /*2900*/  IMAD.MOV.U32 R5, RZ, RZ, R161 ;  /* 0x000000ffff057224 */ /* 0x000fce00078e00a1 */
.L_x_25:
[----:B------:R-:W-:Y:S01]  /*2910*/  IMAD.MOV.U32 R13, RZ, RZ, 0x40000040 ;  /* 0x40000040ff0d7424 */ /* 0x000fe200078e00ff */
[----:B------:R-:W-:Y:S01]  /*2920*/  LEA R12, R3, UR7, 0xb ;  /* 0x00000007030c7c11 */ /* 0x000fe2000f8e58ff */
[----:B------:R-:W-:Y:S05]  /*2930*/  WARPSYNC.ALL ;  /* 0x0000000000007948 */ /* 0x000fea0003800000 */
[C---:B------:R-:W-:Y:S01]  /*2940*/  R2UR UR10, R12.reuse ;  /* 0x000000000c0a72ca */ /* 0x040fe200000e0000 */
[----:B------:R-:W-:Y:S01]  /*2950*/  WARPGROUP.ARRIVE ;  /* 0x00000000000079c5 */ /* 0x000fe20000000000 */
[----:B------:R-:W-:Y:S01]  /*2960*/  R2UR UR11, R13 ;  /* 0x000000000d0b72ca */ /* 0x000fe200000e0000 */
[----:B------:R-:W-:Y:S01]  /*2970*/  VIADD R14, R12, 0x2 ;  /* 0x000000020c0e7836 */ /* 0x000fe20000000000 */
[-C--:B------:R-:W-:Y:S01]  /*2980*/  F2FP.F16.E4M3.UNPACK_B R0, R8.reuse ;  /* 0x00000008ff00723e */ /* 0x080fe200020006ff */
[----:B------:R-:W-:Y:S01]  /*2990*/  IMAD.MOV.U32 R15, RZ, RZ, 0x40000040 ;  /* 0x40000040ff0f7424 */ /* 0x000fe200078e00ff */
[----:B------:R-:W-:Y:S01]  /*29a0*/  F2FP.F16.E4M3.UNPACK_B R8, R8.H1 ;  /* 0x00000008ff08723e */ /* 0x000fe200030006ff */
[----:B------:R-:W-:Y:S01]  /*29b0*/  IMAD.MOV.U32 R13, RZ, RZ, 0x40000040 ;  /* 0x40000040ff0d7424 */ /* 0x000fe200078e00ff */
[----:B------:R-:W-:Y:S01]  /*29c0*/  IADD3 R5, R6, R9, R5 ;  /* 0x0000000906057210 */ /* 0x000fe20007ffe005 */
[----:B------:R-:W-:-:S02]  /*29d0*/  HADD2.F32 R160, -RZ, R0.H0_H0 ;  /* 0x20000000ffa07230 */ /* 0x000fc40000004100 */
[----:B------:R-:W-:Y:S01]  /*29e0*/  HADD2.F32 R3, -RZ, R0.H1_H1 ;  /* 0x30000000ff037230 */ /* 0x000fe20000004100 */
[-C--:B------:R-:W-:Y:S01]  /*29f0*/  F2FP.F16.E4M3.UNPACK_B R0, R10.reuse ;  /* 0x0000000aff00723e */ /* 0x080fe200020006ff */
[--C-:B------:R-:W-:Y:S01]  /*2a00*/  HADD2.F32 R161, -RZ, R8.reuse.H0_H0 ;  /* 0x20000008ffa17230 */ /* 0x100fe20000004100 */
[----:B------:R-:W-:Y:S01]  /*2a10*/  F2FP.F16.E4M3.UNPACK_B R10, R10.H1 ;  /* 0x0000000aff0a723e */ /* 0x000fe200030006ff */
[----:B------:R-:W-:Y:S01]  /*2a20*/  HGMMA.64x256x16.F32.BF16 R24, R156, gdesc[UR8], R24, gsb0 ;  /* 0x03e000089c187df0 */ /* 0x000fe20008001818 */
[----:B------:R-:W-:Y:S01]  /*2a30*/  HADD2.F32 R8, -RZ, R8.H1_H1 ;  /* 0x30000008ff087230 */ /* 0x000fe20000004100 */
[----:B------:R-:W-:Y:S01]  /*2a40*/  R2UR UR10, R14 ;  /* 0x000000000e0a72ca */ /* 0x000fe200000e0000 */
[----:B------:R-:W-:Y:S01]  /*2a50*/  HADD2.F32 R162, -RZ, R0.H0_H0 ;  /* 0x20000000ffa27230 */ /* 0x000fe20000004100 */
[----:B------:R-:W-:Y:S01]  /*2a60*/  R2UR UR11, R15 ;  /* 0x000000000f0b72ca */ /* 0x000fe200000e0000 */
[----:B------:R-:W-:Y:S01]  /*2a70*/  HADD2.F32 R163, -RZ, R10.H0_H0 ;  /* 0x2000000affa37230 */ /* 0x000fe20000004100 */
[----:B------:R-:W-:Y:S01]  /*2a80*/  F2FP.BF16.F32.PACK_AB R160, R3, R160 ;  /* 0x000000a003a0723e */ /* 0x000fe200000010ff */
[----:B------:R-:W-:Y:S01]  /*2a90*/  HADD2.F32 R7, -RZ, R0.H1_H1 ;  /* 0x30000000ff077230 */ /* 0x000fe20000004100 */
[----:B------:R-:W-:Y:S01]  /*2aa0*/  F2FP.BF16.F32.PACK_AB R161, R8, R161 ;  /* 0x000000a108a1723e */ /* 0x000fe200000010ff */
[----:B------:R-:W-:Y:S01]  /*2ab0*/  HADD2.F32 R10, -RZ, R10.H1_H1 ;  /* 0x3000000aff0a7230 */ /* 0x000fe20000004100 */
[----:B------:R-:W0:Y:S01]  /*2ac0*/  S2R R3, SR_CgaCtaId ;  /* 0x0000000000037919 */ /* 0x000e220000008800 */
[----:B------:R-:W-:Y:S01]  /*2ad0*/  MOV R0, 0x400 ;  /* 0x0000040000007802 */ /* 0x000fe20000000f00 */
[C---:B------:R-:W-:Y:S01]  /*2ae0*/  VIADD R6, R12.reuse, 0x4 ;  /* 0x000000040c067836 */ /* 0x040fe20000000000 */
[----:B------:R-:W-:Y:S01]  /*2af0*/  F2FP.BF16.F32.PACK_AB R162, R7, R162 ;  /* 0x000000a207a2723e */ /* 0x000fe200000010ff */
[----:B------:R-:W-:Y:S01]  /*2b00*/  VIADD R12, R12, 0x6 ;  /* 0x000000060c0c7836 */ /* 0x000fe20000000000 */
[----:B------:R-:W-:-:S02]  /*2b10*/  F2FP.BF16.F32.PACK_AB R163, R10, R163 ;  /* 0x000000a30aa3723e */ /* 0x000fc400000010ff */
[----:B0-----:R-:W-:-:S05]  /*2b20*/  LEA R10, R3, R0, 0x18 ;  /* 0x00000000030a7211 */ /* 0x001fca00078ec0ff */
[----:B------:R-:W-:Y:S01]  /*2b30*/  IMAD.IADD R5, R10, 0x1, R5 ;  /* 0x000000010a057824 */ /* 0x000fe200078e0205 */
[----:B------:R-:W-:Y:S02]  /*2b40*/  WARPGROUP.DEPBAR.LE gsb0, 0x0 ;  /* 0x00008000000079c5 */ /* 0x000fe40000010000 */
[----:B------:R-:W-:-:S06]  /*2b50*/  WARPGROUP.ARRIVE ;  /* 0x00000000000079c5 */ /* 0x000fcc0000000000 */
[----:B------:R-:W-:Y:S01]  /*2b60*/  HGMMA.64x256x16.F32.BF16 R24, R160, gdesc[UR8], R24, gsb0 ;  /* 0x03e00008a0187df0 */ /* 0x000fe20008001818 */
[----:B------:R-:W-:Y:S01]  /*2b70*/  R2UR UR10, R6 ;  /* 0x00000000060a72ca */ /* 0x000fe200000e0000 */
[----:B------:R-:W-:Y:S01]  /*2b80*/  IMAD.IADD R6, R4, 0x1, R5 ;  /* 0x0000000104067824 */ /* 0x000fe200078e0205 */
        /* <DEDUP_REMOVED lines=9> */
[----:B------:R-:W-:Y:S02]  /*2c20*/  IMAD.MOV.U32 R7, RZ, RZ, 0x40000040 ;  /* 0x40000040ff077424 */ /* 0x000fe400078e00ff */
[--C-:B------:R-:W-:Y:S01]  /*2c30*/  HADD2.F32 R160, -RZ, R3.reuse.H0_H0 ;  /* 0x20000003ffa07230 */ /* 0x100fe20000004100 */
[-C--:B------:R-:W-:Y:S01]  /*2c40*/  F2FP.F16.E4M3.UNPACK_B R9, R8.reuse ;  /* 0x00000008ff09723e */ /* 0x080fe200020006ff */
[----:B------:R-:W-:Y:S01]  /*2c50*/  HADD2.F32 R161, -RZ, R0.H0_H0 ;  /* 0x20000000ffa17230 */ /* 0x000fe20000004100 */
[----:B------:R-:W-:Y:S01]  /*2c60*/  F2FP.F16.E4M3.UNPACK_B R8, R8.H1 ;  /* 0x00000008ff08723e */ /* 0x000fe200030006ff */
[----:B------:R-:W-:Y:S01]  /*2c70*/  HADD2.F32 R3, -RZ, R3.H1_H1 ;  /* 0x30000003ff037230 */ /* 0x000fe20000004100 */
[----:B------:R-:W-:Y:S01]  /*2c80*/  R2UR UR11, R7 ;  /* 0x00000000070b72ca */ /* 0x000fe200000e0000 */
[----:B------:R-:W-:-:S02]  /*2c90*/  HADD2.F32 R162, -RZ, R9.H0_H0 ;  /* 0x20000009ffa27230 */ /* 0x000fc40000004100 */
[----:B------:R-:W-:Y:S01]  /*2ca0*/  HADD2.F32 R163, -RZ, R8.H0_H0 ;  /* 0x20000008ffa37230 */ /* 0x000fe20000004100 */
[----:B------:R-:W-:Y:S01]  /*2cb0*/  F2FP.BF16.F32.PACK_AB R160, R3, R160 ;  /* 0x000000a003a0723e */ /* 0x000fe200000010ff */
[----:B------:R-:W-:Y:S02]  /*2cc0*/  HADD2.F32 R0, -RZ, R0.H1_H1 ;  /* 0x30000000ff007230 */ /* 0x000fe40000004100 */
[----:B------:R-:W-:Y:S02]  /*2cd0*/  HADD2.F32 R9, -RZ, R9.H1_H1 ;  /* 0x30000009ff097230 */ /* 0x000fe40000004100 */
[----:B------:R-:W-:Y:S01]  /*2ce0*/  HADD2.F32 R8, -RZ, R8.H1_H1 ;  /* 0x30000008ff087230 */ /* 0x000fe20000004100 */
[----:B------:R-:W-:Y:S02]  /*2cf0*/  F2FP.BF16.F32.PACK_AB R161, R0, R161 ;  /* 0x000000a100a1723e */ /* 0x000fe400000010ff */
[----:B------:R-:W-:Y:S02]  /*2d00*/  F2FP.BF16.F32.PACK_AB R162, R9, R162 ;  /* 0x000000a209a2723e */ /* 0x000fe400000010ff */
[----:B------:R-:W-:-:S04]  /*2d10*/  F2FP.BF16.F32.PACK_AB R163, R8, R163 ;  /* 0x000000a308a3723e */ /* 0x000fc800000010ff */
[----:B------:R-:W-:-:S06]  /*2d20*/  WARPGROUP.ARRIVE ;  /* 0x00000000000079c5 */ /* 0x000fcc0000000000 */
[----:B------:R-:W-:Y:S01]  /*2d30*/  HGMMA.64x256x16.F32.BF16 R24, R160, gdesc[UR8], R24, gsb0 ;  /* 0x03e00008a0187df0 */ /* 0x000fe20008001818 */
[----:B------:R-:W-:Y:S02]  /*2d40*/  R2UR UR10, R12 ;  /* 0x000000000c0a72ca */ /* 0x000fe400000e0000 */
[----:B------:R-:W-:Y:S01]  /*2d50*/  R2UR UR11, R13 ;  /* 0x000000000d0b72ca */ /* 0x000fe200000e0000 */
        /* <DEDUP_REMOVED lines=26> */
[----:B------:R-:W-:Y:S05]  /*2f00*/  @!P0 BRA `(.L_x_34) ;  /* 0x0000000000048947 */ /* 0x000fea0003800000 */
[----:B------:R-:W-:Y:S01]  /*2f10*/  BPT.TRAP 0x1 ;  /* 0x000000040000795c */ /* 0x000fe20000300000 */
.L_x_34:
[----:B------:R-:W-:Y:S01]  /*2f20*/  IMAD.U32 R3, RZ, RZ, UR4 ;  /* 0x00000004ff037e24 */ /* 0x000fe2000f8e00ff */
[----:B------:R-:W-:-:S03]  /*2f30*/  ISETP.GT.U32.AND P1, PT, R19, 0x1, PT ;  /* 0x000000011300780c */ /* 0x000fc60003f24070 */
[----:B------:R-:W-:-:S04]  /*2f40*/  IMAD R0, R3, 0x8, R10 ;  /* 0x0000000803007824 */ /* 0x000fc800078e020a */
[----:B------:R-:W-:-:S05]  /*2f50*/  VIADD R0, R0, 0x28 ;  /* 0x0000002800007836 */ /* 0x000fca0000000000 */
[----:B------:R-:W-:-:S04]  /*2f60*/  PRMT R0, RZ, 0x654, R0 ;  /* 0x00000654ff007816 */ /* 0x000fc80000000000 */
[----:B------:R0:W-:Y:S01]  /*2f70*/  SYNCS.ARRIVE.TRANS64.RED.A1T0 RZ, [R0+URZ], RZ ;  /* 0x000000ff00ff79a7 */ /* 0x0001e2000810043f */
[----:B------:R-:W-:Y:S05]  /*2f80*/  @P1 BRA `(.L_x_24) ;  /* 0x0000000000041947 */ /* 0x000fea0003800000 */
[----:B------:R-:W-:Y:S01]  /*2f90*/  BPT.TRAP 0x1 ;  /* 0x000000040000795c */ /* 0x000fe20000300000 */
.L_x_24:
[----:B------:R-:W-:Y:S05]  /*2fa0*/  @!P0 BRA `(.L_x_35) ;  /* 0x0000000000048947 */ /* 0x000fea0003800000 */
[----:B------:R-:W-:Y:S01]  /*2fb0*/  BPT.TRAP 0x1 ;  /* 0x000000040000795c */ /* 0x000fe20000300000 */
.L_x_35:
[----:B------:R-:W1:Y:S01]  /*2fc0*/  S2UR UR7, SR_CgaCtaId ;  /* 0x00000000000779c3 */ /* 0x000e620000008800 */
[----:B------:R-:W-:Y:S01]  /*2fd0*/  UIADD3 UR39, UR40, UR39, URZ ;  /* 0x0000002728277290 */ /* 0x000fe2000fffe03f */
[----:B------:R-:W-:-:S03]  /*2fe0*/  ISETP.GT.U32.AND P0, PT, R19, 0x1, PT ;  /* 0x000000011300780c */ /* 0x000fc60003f04070 */
[----:B------:R-:W-:-:S04]  /*2ff0*/  UIADD3 UR6, UR39, -0x1, URZ ;  /* 0xffffffff27067890 */ /* 0x000fc8000fffe03f */
[----:B------:R-:W-:-:S04]  /*3000*/  UIMAD.WIDE.U32 UR4, UR6, -0x33333333, URZ ;  /* 0xcccccccd060478a5 */ /* 0x000fc8000f8e003f */
[----:B------:R-:W-:-:S03]  /*3010*/  USHF.R.U32.HI UR4, URZ, 0x2, UR5 ;  /* 0x000000023f047899 */ /* 0x000fc60008011605 */
[----:B------:R-:W-:Y:S01]  /*3020*/  UMOV UR5, 0x400 ;  /* 0x0000040000057882 */ /* 0x000fe20000000000 */
[----:B------:R-:W-:Y:S02]  /*3030*/  UIMAD UR6, UR4, -0x5, UR6 ;  /* 0xfffffffb040678a4 */ /* 0x000fe4000f8e0206 */
[----:B-1----:R-:W-:-:S04]  /*3040*/  ULEA UR5, UR7, UR5, 0x18 ;  /* 0x0000000507057291 */ /* 0x002fc8000f8ec03f */
[----:B------:R-:W-:-:S04]  /*3050*/  ULEA UR6, UR6, UR5, 0x3 ;  /* 0x0000000506067291 */ /* 0x000fc8000f8e183f */
[----:B------:R-:W-:-:S04]  /*3060*/  UIADD3 UR6, UR6, 0x28, URZ ;  /* 0x0000002806067890 */ /* 0x000fc8000fffe03f */
[----:B------:R-:W-:-:S09]  /*3070*/  UPRMT UR6, URZ, 0x654, UR6 ;  /* 0x000006543f067896 */ /* 0x000fd20008000006 */
[----:B------:R-:W-:Y:S01]  /*3080*/  SYNCS.ARRIVE.TRANS64.RED.A1T0 RZ, [UR6], RZ ;  /* 0x000000ffffff79a7 */ /* 0x000fe20008100406 */
[----:B------:R-:W-:Y:S05]  /*3090*/  @P0 BRA `(.L_x_36) ;  /* 0x0000000000040947 */ /* 0x000fea0003800000 */
[----:B------:R-:W-:Y:S01]  /*30a0*/  BPT.TRAP 0x1 ;  /* 0x000000040000795c */ /* 0x000fe20000300000 */
.L_x_36:
[----:B------:R-:W1:Y:S01]  /*30b0*/  LDC R7, c[0x0][0x288] ;  /* 0x0000a200ff077b82 */ /* 0x000e620000000800 */
[----:B------:R-:W-:Y:S01]  /*30c0*/  SHF.R.U32.HI R3, RZ, 0x2, R18 ;  /* 0x00000002ff037819 */ /* 0x000fe20000011612 */
[----:B------:R-:W-:Y:S01]  /*30d0*/  UISETP.GT.U32.AND UP0, UPT, UR39, 0x4, UPT ;  /* 0x000000042700788c */ /* 0x000fe2000bf04070 */
[C---:B------:R-:W-:Y:S01]  /*30e0*/  LOP3.LUT R4, R18.reuse, 0x60, RZ, 0xc0, !PT ;  /* 0x0000006012047812 */ /* 0x040fe200078ec0ff */
[----:B------:R-:W-:Y:S01]  /*30f0*/  ULDC UR7, c[0x0][0x284] ;  /* 0x0000a10000077ab9 */ /* 0x000fe20000000800 */
[----:B------:R-:W-:Y:S01]  /*3100*/  LOP3.LUT R3, R3, 0x7, RZ, 0xc0, !PT ;  /* 0x0000000703037812 */ /* 0x000fe200078ec0ff */
[----:B------:R-:W-:Y:S01]  /*3110*/  UISETP.LT.U32.AND UP0, UPT, UR40, 0x5, UP0 ;  /* 0x000000052800788c */ /* 0x000fe20008701070 */
[----:B------:R-:W-:Y:S01]  /*3120*/  SHF.R.U32.HI R10, RZ, 0x1, R4 ;  /* 0x00000001ff0a7819 */ /* 0x000fe20000011604 */
[----:B------:R-:W-:Y:S01]  /*3130*/  IMAD.SHL.U32 R4, R18, 0x2, RZ ;  /* 0x0000000212047824 */ /* 0x000fe200078e00ff */
[----:B0-----:R-:W-:Y:S01]  /*3140*/  LOP3.LUT R0, R153, 0x1, RZ, 0xc0, !PT ;  /* 0x0000000199007812 */ /* 0x001fe200078ec0ff */
[----:B------:R-:W-:Y:S01]  /*3150*/  UISETP.GE.U32.AND UP1, UPT, UR40, 0x5, UPT ;  /* 0x000000052800788c */ /* 0x000fe2000bf26070 */
[----:B------:R-:W-:Y:S01]  /*3160*/  IADD3 R5, RZ, -R10, -R3 ;  /* 0x8000000aff057210 */ /* 0x000fe20007ffe803 */
[----:B------:R-:W-:Y:S01]  /*3170*/  UIMAD.WIDE.U32 UR4, UR39, -0x33333333, URZ ;  /* 0xcccccccd270478a5 */ /* 0x000fe2000f8e003f */
[----:B------:R-:W-:Y:S01]  /*3180*/  LOP3.LUT R9, R4, 0x6, RZ, 0xc0, !PT ;  /* 0x0000000604097812 */ /* 0x000fe200078ec0ff */
[C---:B------:R-:W-:Y:S01]  /*3190*/  IMAD.SHL.U32 R6, R0.reuse, 0x40, RZ ;  /* 0x0000004000067824 */ /* 0x040fe200078e00ff */
[----:B------:R-:W-:Y:S01]  /*31a0*/  SHF.R.S32.HI R21, RZ, 0x1f, R23 ;  /* 0x0000001fff157819 */ /* 0x000fe20000011417 */
[----:B------:R-:W-:Y:S01]  /*31b0*/  IMAD R11, R0, -0x40, R5 ;  /* 0xffffffc0000b7824 */ /* 0x000fe200078e0205 */
[----:B------:R-:W-:Y:S01]  /*31c0*/  LOP3.LUT R0, R18, 0x3, RZ, 0xc0, !PT ;  /* 0x0000000312007812 */ /* 0x000fe200078ec0ff */
[----:B------:R-:W-:Y:S01]  /*31d0*/  ULDC.64 UR8, c[0x0][0x7d0] ;  /* 0x0001f40000087ab9 */ /* 0x000fe20000000a00 */
[----:B------:R-:W-:Y:S01]  /*31e0*/  PRMT R8, R9, 0x6540, R22 ;  /* 0x0000654009087816 */ /* 0x000fe20000000016 */
[----:B------:R-:W-:Y:S01]  /*31f0*/  IMAD.SHL.U32 R22, R22, 0x100, RZ ;  /* 0x0000010016167824 */ /* 0x000fe200078e00ff */
[----:B------:R-:W-:Y:S01]  /*3200*/  USEL UR6, URZ, 0x1, !UP0 ;  /* 0x000000013f067887 */ /* 0x000fe2000c000000 */
[----:B------:R-:W-:Y:S01]  /*3210*/  IMAD R4, R21, UR8, RZ ;  /* 0x0000000815047c24 */ /* 0x000fe2000f8e02ff */
[----:B------:R-:W-:Y:S01]  /*3220*/  SHF.R.S32.HI R9, RZ, 0x1f, R8 ;  /* 0x0000001fff097819 */ /* 0x000fe20000011408 */
[----:B-1----:R-:W-:Y:S01]  /*3230*/  IMAD R13, R0, -0x2, R7 ;  /* 0xfffffffe000d7824 */ /* 0x002fe200078e0207 */
[----:B------:R-:W-:Y:S01]  /*3240*/  ISETP.GE.AND P0, PT, R22, R7, PT ;  /* 0x000000071600720c */ /* 0x000fe20003f06270 */
[----:B------:R-:W-:Y:S01]  /*3250*/  IMAD.SHL.U32 R0, R152, 0x80, RZ ;  /* 0x0000008098007824 */ /* 0x000fe200078e00ff */
[----:B------:R-:W-:Y:S01]  /*3260*/  LOP3.LUT R3, R6, 0x40, R3, 0xe2, !PT ;  /* 0x0000004006037812 */ /* 0x000fe200078ee203 */
[----:B------:R-:W-:Y:S01]  /*3270*/  USHF.R.U32.HI UR4, URZ, 0x2, UR5 ;  /* 0x000000023f047899 */ /* 0x000fe20008011605 */
[----:B------:R-:W-:Y:S01]  /*3280*/  IMAD.WIDE R6, R152, 0x80, RZ ;  /* 0x0000008098067825 */ /* 0x000fe200078e02ff */
[----:B------:R-:W-:Y:S01]  /*3290*/  ULOP3.LUT UR38, UR38, UR6, URZ, 0x3c, !UPT ;  /* 0x0000000626267292 */ /* 0x000fe2000f8e3c3f */
[C---:B------:R-:W-:Y:S01]  /*32a0*/  ISETP.GE.OR P0, PT, R0.reuse, UR7, P0 ;  /* 0x0000000700007c0c */ /* 0x040fe20008706670 */
[----:B------:R-:W-:Y:S01]  /*32b0*/  UIMAD UR39, UR4, -0x5, UR39 ;  /* 0xfffffffb042778a4 */ /* 0x000fe2000f8e0227 */
[C---:B------:R-:W-:Y:S01]  /*32c0*/  IMAD R15, R23.reuse, UR9, R4 ;  /* 0x00000009170f7c24 */ /* 0x040fe2000f8e0204 */
[----:B------:R-:W-:Y:S01]  /*32d0*/  @UP1 ULOP3.LUT UR38, UR38, 0x1, UR4, 0x78, !UPT ;  /* 0x0000000126261892 */ /* 0x000fe2000f8e7804 */
[----:B------:R-:W-:Y:S01]  /*32e0*/  IMAD.WIDE.U32 R4, R23, UR8, R8 ;  /* 0x0000000817047c25 */ /* 0x000fe2000f8e0008 */
[----:B------:R-:W-:-:S02]  /*32f0*/  IADD3 R0, -R0, UR7, R11 ;  /* 0x0000000700007c10 */ /* 0x000fc4000fffe10b */
[----:B------:R-:W-:Y:S01]  /*3300*/  LOP3.LUT R165, R6, R3, R10, 0xfe, !PT ;  /* 0x0000000306a57212 */ /* 0x000fe200078efe0a */
[----:B------:R-:W-:Y:S02]  /*3310*/  IMAD.IADD R5, R5, 0x1, R15 ;  /* 0x0000000105057824 */ /* 0x000fe400078e020f */
[----:B------:R-:W-:Y:S02]  /*3320*/  IMAD.IADD R3, R13, 0x1, -R22 ;  /* 0x000000010d037824 */ /* 0x000fe400078e0a16 */
[----:B------:R-:W-:Y:S01]  /*3330*/  IMAD.MOV.U32 R152, RZ, RZ, -0x1 ;  /* 0xffffffffff987424 */ /* 0x000fe200078e00ff */
[----:B------:R-:W-:Y:S06]  /*3340*/  @P0 BRA `(.L_x_37) ;  /* 0x0000007800dc0947 */ /* 0x000fec0003800000 */
[----:B------:R-:W0:Y:S01]  /*3350*/  LDC.64 R10, c[0x0][0x7c8] ;  /* 0x0001f200ff0a7b82 */ /* 0x000e220000000a00 */
[----:B-----5:R-:W-:Y:S01]  /*3360*/  FSETP.NEU.AND P0, PT, R155, RZ, PT ;  /* 0x000000ff9b00720b */ /* 0x020fe20003f0d000 */
[----:B------:R-:W-:Y:S01]  /*3370*/  BSSY B0, `(.L_x_37) ;  /* 0x00007b4000007945 */ /* 0x000fe20003800000 */
[----:B------:R-:W-:-:S04]  /*3380*/  ISETP.GT.AND P2, PT, R3, RZ, PT ;  /* 0x000000ff0300720c */ /* 0x000fc80003f44270 */
[----:B------:R-:W-:Y:S01]  /*3390*/  ISETP.GT.AND P1, PT, R0, RZ, P2 ;  /* 0x000000ff0000720c */ /* 0x000fe20001724270 */
[-C--:B0-----:R-:W-:Y:S02]  /*33a0*/  IMAD R12, R7, R10.reuse, RZ ;  /* 0x0000000a070c7224 */ /* 0x081fe400078e02ff */
[----:B------:R-:W-:-:S04]  /*33b0*/  IMAD.WIDE.U32 R158, R165, R10, R4 ;  /* 0x0000000aa59e7225 */ /* 0x000fc800078e0004 */
[----:B------:R-:W-:-:S04]  /*33c0*/  IMAD R5, R165, R11, R12 ;  /* 0x0000000ba5057224 */ /* 0x000fc800078e020c */
[----:B------:R-:W-:Y:S01]  /*33d0*/  IMAD.IADD R169, R159, 0x1, R5 ;  /* 0x000000019fa97824 */ /* 0x000fe200078e0205 */
[----:B------:R-:W-:Y:S06]  /*33e0*/  @!P0 BRA `(.L_x_38) ;  /* 0x0000005400988947 */ /* 0x000fec0003800000 */
[----:B------:R-:W0:Y:S01]  /*33f0*/  LDC.64 R14, c[0x0][0x7b8] ;  /* 0x0001ee00ff0e7b82 */ /* 0x000e220000000a00 */
[----:B------:R-:W-:-:S07]  /*3400*/  ULDC.64 UR4, c[0x0][0x7c0] ;  /* 0x0001f00000047ab9 */ /* 0x000fce0000000a00 */
[----:B------:R-:W1:Y:S08]  /*3410*/  LDC.64 R166, c[0x0][0x7b0] ;  /* 0x0001ec00ffa67b82 */ /* 0x000e700000000a00 */
[----:B------:R-:W2:Y:S01]  /*3420*/  LDC.64 R12, c[0x0][0x7a8] ;  /* 0x0001ea00ff0c7b82 */ /* 0x000ea20000000a00 */
[-C--:B0-----:R-:W-:Y:S02]  /*3430*/  IMAD R4, R21, R14.reuse, RZ ;  /* 0x0000000e15047224 */ /* 0x081fe400078e02ff */
[----:B------:R-:W-:-:S04]  /*3440*/  IMAD.WIDE.U32 R160, R23, R14, R8 ;  /* 0x0000000e17a07225 */ /* 0x000fc800078e0008 */
[----:B------:R-:W-:Y:S02]  /*3450*/  IMAD R159, R23, R15, R4 ;  /* 0x0000000f179f7224 */ /* 0x000fe400078e0204 */
[-C--:B-1----:R-:W-:Y:S02]  /*3460*/  IMAD R6, R7, R166.reuse, RZ ;  /* 0x000000a607067224 */ /* 0x082fe400078e02ff */
[----:B------:R-:W-:Y:S02]  /*3470*/  IMAD.IADD R21, R161, 0x1, R159 ;  /* 0x00000001a1157824 */ /* 0x000fe400078e029f */
[----:B------:R-:W-:Y:S02]  /*3480*/  IMAD.MOV.U32 R20, RZ, RZ, R160 ;  /* 0x000000ffff147224 */ /* 0x000fe400078e00a0 */
[C---:B------:R-:W-:Y:S02]  /*3490*/  IMAD R163, R165.reuse, R167, R6 ;  /* 0x000000a7a5a37224 */ /* 0x040fe400078e0206 */
[----:B------:R-:W-:-:S04]  /*34a0*/  IMAD.WIDE.U32 R4, R165, R166, R20 ;  /* 0x000000a6a5047225 */ /* 0x000fc800078e0014 */
[----:B------:R-:W-:Y:S01]  /*34b0*/  IMAD.IADD R5, R5, 0x1, R163 ;  /* 0x0000000105057824 */ /* 0x000fe200078e02a3 */
[----:B--2---:R-:W-:-:S04]  /*34c0*/  LEA R6, P0, R4, R12, 0x1 ;  /* 0x0000000c04067211 */ /* 0x004fc800078008ff */
[----:B------:R-:W-:-:S05]  /*34d0*/  LEA.HI.X R7, R4, R13, R5, 0x1, P0 ;  /* 0x0000000d04077211 */ /* 0x000fca00000f0c05 */
[----:B------:R0:W2:Y:S01]  /*34e0*/  @P1 LDG.E.LTC128B.U16 R15, desc[UR36][R6.64] ;  /* 0x00000024060f1981 */ /* 0x0000a2000c1e1520 */
[----:B------:R-:W-:Y:S01]  /*34f0*/  IMAD.WIDE.U32 R156, R165, R166, R8 ;  /* 0x000000a6a59c7225 */ /* 0x000fe200078e0008 */
[----:B------:R-:W-:Y:S03]  /*3500*/  BSSY B1, `(.L_x_39) ;  /* 0x0000013000017945 */ /* 0x000fe60003800000 */
[----:B------:R-:W-:Y:S02]  /*3510*/  IMAD.IADD R157, R163, 0x1, R157 ;  /* 0x00000001a39d7824 */ /* 0x000fe400078e029d */
[----:B------:R-:W-:-:S04]  /*3520*/  IMAD.WIDE.U32 R156, R23, R14, R156 ;  /* 0x0000000e179c7225 */ /* 0x000fc800078e009c */
[----:B0-----:R-:W-:Y:S01]  /*3530*/  IMAD.IADD R7, R159, 0x1, R157 ;  /* 0x000000019f077824 */ /* 0x001fe200078e029d */
[----:B------:R-:W-:Y:S02]  /*3540*/  LEA R6, P4, R156, R12, 0x1 ;  /* 0x0000000c9c067211 */ /* 0x000fe400078808ff */
[----:B------:R-:W-:Y:S02]  /*3550*/  SHF.L.U64.HI R157, R166, 0x3, R167 ;  /* 0x00000003a69d7819 */ /* 0x000fe400000102a7 */
[----:B------:R-:W-:Y:S01]  /*3560*/  LEA.HI.X R7, R156, R13, R7, 0x1, P4 ;  /* 0x0000000d9c077211 */ /* 0x000fe200020f0c07 */
[----:B------:R-:W-:Y:S02]  /*3570*/  IMAD.SHL.U32 R156, R166, 0x8, RZ ;  /* 0x00000008a69c7824 */ /* 0x000fe400078e00ff */
[----:B--2---:R-:W-:-:S04]  /*3580*/  IMAD.U32 R4, R15, 0x10000, RZ ;  /* 0x000100000f047824 */ /* 0x004fc800078e00ff */
[----:B------:R-:W-:Y:S01]  /*3590*/  FMUL R5, R4, R155 ;  /* 0x0000009b04057220 */ /* 0x000fe20000400000 */
[----:B------:R-:W-:-:S03]  /*35a0*/  LEA R4, P0, R158, UR4, 0x1 ;  /* 0x000000049e047c11 */ /* 0x000fc6000f8008ff */
[----:B------:R-:W-:Y:S01]  /*35b0*/  FFMA R24, R24, R154, R5 ;  /* 0x0000009a18187223 */ /* 0x000fe20000000005 */
[----:B------:R-:W-:Y:S02]  /*35c0*/  LEA.HI.X R5, R158, UR5, R169, 0x1, P0 ;  /* 0x000000059e057c11 */ /* 0x000fe400080f0ca9 */
[----:B------:R-:W-:Y:S02]  /*35d0*/  ISETP.GT.AND P0, PT, R3, 0x1, PT ;  /* 0x000000010300780c */ /* 0x000fe40003f04270 */
[----:B------:R-:W-:Y:S02]  /*35e0*/  F2FP.BF16.F32.PACK_AB R24, RZ, R24 ;  /* 0x00000018ff18723e */ /* 0x000fe400000010ff */
[----:B------:R-:W-:-:S03]  /*35f0*/  ISETP.GT.AND P3, PT, R0, RZ, P0 ;  /* 0x000000ff0000720c */ /* 0x000fc60000764270 */
[----:B------:R0:W-:Y:S10]  /*3600*/  @P1 STG.E.U16 desc[UR36][R4.64], R24 ;  /* 0x0000001804001986 */ /* 0x0001f4000c101524 */
[----:B------:R-:W-:Y:S05]  /*3610*/  @!P3 BRA `(.L_x_40) ;  /* 0x000000000004b947 */ /* 0x000fea0003800000 */
[----:B------:R1:W5:Y:S02]  /*3620*/  LDG.E.LTC128B.U16 R15, desc[UR36][R6.64+0x2] ;  /* 0x00000224060f7981 */ /* 0x000364000c1e1520 */
.L_x_40:
[----:B------:R-:W-:Y:S05]  /*3630*/  BSYNC B1 ;  /* 0x0000000000017941 */ /* 0x000fea0003800000 */
.L_x_39:
[----:B-----5:R-:W-:Y:S01]  /*3640*/  IMAD.U32 R20, R15, 0x10000, RZ ;  /* 0x000100000f147824 */ /* 0x020fe200078e00ff */
[----:B------:R-:W-:Y:S01]  /*3650*/  ISETP.GT.AND P2, PT, R0, 0x8, P2 ;  /* 0x000000080000780c */ /* 0x000fe20001744270 */
[----:B------:R-:W-:Y:S01]  /*3660*/  IMAD.WIDE.U32 R156, R165, R166, R156 ;  /* 0x000000a6a59c7225 */ /* 0x000fe200078e009c */
[----:B0-----:R-:W-:-:S03]  /*3670*/  PRMT R24, R15, 0x7610, R24 ;  /* 0x000076100f187816 */ /* 0x001fc60000000018 */
[----:B------:R-:W-:Y:S01]  /*3680*/  FMUL R20, R20, R155 ;  /* 0x0000009b14147220 */ /* 0x000fe20000400000 */
[----:B------:R-:W-:Y:S01]  /*3690*/  IMAD.IADD R163, R163, 0x1, R157 ;  /* 0x00000001a3a37824 */ /* 0x000fe200078e029d */
[----:B------:R-:W-:Y:S02]  /*36a0*/  IADD3 R160, P1, R160, R156, RZ ;  /* 0x0000009ca0a07210 */ /* 0x000fe40007f3e0ff */
[----:B------:R-:W-:-:S03]  /*36b0*/  FFMA R25, R25, R154, R20 ;  /* 0x0000009a19197223 */ /* 0x000fc60000000014 */
[----:B------:R-:W-:Y:S02]  /*36c0*/  IMAD.X R21, R163, 0x1, R21, P1 ;  /* 0x00000001a3157824 */ /* 0x000fe400008e0615 */
[----:B------:R-:W-:Y:S02]  /*36d0*/  F2FP.BF16.F32.PACK_AB R25, RZ, R25 ;  /* 0x00000019ff19723e */ /* 0x000fe400000010ff */
[C---:B------:R-:W-:Y:S02]  /*36e0*/  LEA R20, P1, R160.reuse, R12, 0x1 ;  /* 0x0000000ca0147211 */ /* 0x040fe400078208ff */
[----:B------:R-:W-:Y:S02]  /*36f0*/  PRMT R157, R25, 0x7610, R157 ;  /* 0x00007610199d7816 */ /* 0x000fe4000000009d */
[----:B------:R-:W-:-:S03]  /*3700*/  LEA.HI.X R21, R160, R13, R21, 0x1, P1 ;  /* 0x0000000da0157211 */ /* 0x000fc600008f0c15 */
[----:B------:R0:W-:Y:S04]  /*3710*/  @P3 STG.E.U16 desc[UR36][R4.64+0x2], R157 ;  /* 0x0000029d04003986 */ /* 0x0001e8000c101524 */
[----:B------:R-:W2:Y:S01]  /*3720*/  @P2 LDG.E.LTC128B.U16 R24, desc[UR36][R20.64] ;  /* 0x0000002414182981 */ /* 0x000ea2000c1e1520 */
[----:B------:R-:W-:Y:S01]  /*3730*/  IADD3 R8, P1, R8, R156, RZ ;  /* 0x0000009c08087210 */ /* 0x000fe20007f3e0ff */
[----:B------:R-:W-:Y:S01]  /*3740*/  BSSY B1, `(.L_x_41) ;  /* 0x0000011000017945 */ /* 0x000fe20003800000 */
[----:B------:R-:W-:Y:S02]  /*3750*/  SHF.L.U64.HI R11, R10, 0x4, R11 ;  /* 0x000000040a0b7819 */ /* 0x000fe4000001020b */
[----:B------:R-:W-:Y:S01]  /*3760*/  ISETP.GT.AND P0, PT, R0, 0x8, P0 ;  /* 0x000000080000780c */ /* 0x000fe20000704270 */
[----:B------:R-:W-:Y:S01]  /*3770*/  IMAD.X R9, R9, 0x1, R163, P1 ;  /* 0x0000000109097824 */ /* 0x000fe200008e06a3 */
[----:B------:R-:W-:Y:S01]  /*3780*/  LEA R10, P1, R10, R4, 0x4 ;  /* 0x000000040a0a7211 */ /* 0x000fe200078220ff */
[----:B------:R-:W-:-:S04]  /*3790*/  IMAD.WIDE.U32 R14, R23, R14, R8 ;  /* 0x0000000e170e7225 */ /* 0x000fc800078e0008 */
[----:B------:R-:W-:Y:S01]  /*37a0*/  IMAD.X R11, R11, 0x1, R5, P1 ;  /* 0x000000010b0b7824 */ /* 0x000fe200008e0605 */
[----:B------:R-:W-:Y:S01]  /*37b0*/  LEA R8, P3, R14, R12, 0x1 ;  /* 0x0000000c0e087211 */ /* 0x000fe200078608ff */
[----:B------:R-:W-:-:S05]  /*37c0*/  IMAD.IADD R9, R159, 0x1, R15 ;  /* 0x000000019f097824 */ /* 0x000fca00078e020f */
[----:B------:R-:W-:Y:S01]  /*37d0*/  LEA.HI.X R9, R14, R13, R9, 0x1, P3 ;  /* 0x0000000d0e097211 */ /* 0x000fe200018f0c09 */
[----:B--2---:R-:W-:-:S04]  /*37e0*/  IMAD.U32 R22, R24, 0x10000, RZ ;  /* 0x0001000018167824 */ /* 0x004fc800078e00ff */
[----:B------:R-:W-:-:S04]  /*37f0*/  FMUL R25, R22, R155 ;  /* 0x0000009b16197220 */ /* 0x000fc80000400000 */
[----:B------:R-:W-:-:S05]  /*3800*/  FFMA R25, R26, R154, R25 ;  /* 0x0000009a1a197223 */ /* 0x000fca0000000019 */
[----:B------:R-:W-:-:S05]  /*3810*/  F2FP.BF16.F32.PACK_AB R25, RZ, R25 ;  /* 0x00000019ff19723e */ /* 0x000fca00000010ff */
[----:B------:R0:W-:Y:S01]  /*3820*/  @P2 STG.E.U16 desc[UR36][R10.64], R25 ;  /* 0x000000190a002986 */ /* 0x0001e2000c101524 */
[----:B------:R-:W-:Y:S05]  /*3830*/  @!P0 BRA `(.L_x_42) ;  /* 0x0000000000048947 */ /* 0x000fea0003800000 */
[----:B------:R2:W5:Y:S02]  /*3840*/  LDG.E.LTC128B.U16 R24, desc[UR36][R8.64+0x2] ;  /* 0x0000022408187981 */ /* 0x000564000c1e1520 */
.L_x_42:
[----:B------:R-:W-:Y:S05]  /*3850*/  BSYNC B1 ;  /* 0x0000000000017941 */ /* 0x000fea0003800000 */
.L_x_41:
[----:B-----5:R-:W-:Y:S01]  /*3860*/  IMAD.U32 R12, R24, 0x10000, RZ ;  /* 0x00010000180c7824 */ /* 0x020fe200078e00ff */
[----:B------:R-:W-:Y:S01]  /*3870*/  ISETP.GT.AND P1, PT, R3, 0x8, PT ;  /* 0x000000080300780c */ /* 0x000fe20003f24270 */
[----:B------:R-:W-:Y:S02]  /*3880*/  BSSY B1, `(.L_x_43) ;  /* 0x0000008000017945 */ /* 0x000fe40003800000 */
[----:B------:R-:W-:Y:S01]  /*3890*/  FMUL R12, R12, R155 ;  /* 0x0000009b0c0c7220 */ /* 0x000fe20000400000 */
[----:B------:R-:W-:-:S03]  /*38a0*/  ISETP.GT.AND P2, PT, R0, RZ, P1 ;  /* 0x000000ff0000720c */ /* 0x000fc60000f44270 */
[----:B------:R-:W-:-:S05]  /*38b0*/  FFMA R12, R27, R154, R12 ;  /* 0x0000009a1b0c7223 */ /* 0x000fca000000000c */
[----:B------:R-:W-:-:S05]  /*38c0*/  F2FP.BF16.F32.PACK_AB R12, RZ, R12 ;  /* 0x0000000cff0c723e */ /* 0x000fca00000010ff */
[----:B------:R3:W-:Y:S01]  /*38d0*/  @P0 STG.E.U16 desc[UR36][R10.64+0x2], R12 ;  /* 0x0000020c0a000986 */ /* 0x0007e2000c101524 */
[----:B------:R-:W-:Y:S05]  /*38e0*/  @!P2 BRA `(.L_x_44) ;  /* 0x000000000004a947 */ /* 0x000fea0003800000 */
[----:B------:R4:W5:Y:S02]  /*38f0*/  LDG.E.LTC128B.U16 R24, desc[UR36][R6.64+0x10] ;  /* 0x0000102406187981 */ /* 0x000964000c1e1520 */
.L_x_44:
[----:B------:R-:W-:Y:S05]  /*3900*/  BSYNC B1 ;  /* 0x0000000000017941 */ /* 0x000fea0003800000 */
.L_x_43:
[----:B---3-5:R-:W-:Y:S01]  /*3910*/  IMAD.U32 R12, R24, 0x10000, RZ ;  /* 0x00010000180c7824 */ /* 0x028fe200078e00ff */
        /* <DEDUP_REMOVED lines=9> */
.L_x_46:
[----:B------:R-:W-:Y:S05]  /*39b0*/  BSYNC B1 ;  /* 0x0000000000017941 */ /* 0x000fea0003800000 */
.L_x_45:
[----:B-----5:R-:W-:Y:S01]  /*39c0*/  IMAD.U32 R12, R24, 0x10000, RZ ;  /* 0x00010000180c7824 */ /* 0x020fe200078e00ff */
[----:B------:R-:W-:Y:S01]  /*39d0*/  ISETP.GT.AND P1, PT, R0, 0x8, P1 ;  /* 0x000000080000780c */ /* 0x000fe20000f24270 */
[----:B------:R-:W-:Y:S02]  /*39e0*/  BSSY B1, `(.L_x_47) ;  /* 0x0000007000017945 */ /* 0x000fe40003800000 */
[----:B------:R-:W-:-:S04]  /*39f0*/  FMUL R12, R12, R155 ;  /* 0x0000009b0c0c7220 */ /* 0x000fc80000400000 */
[----:B------:R-:W-:-:S05]  /*3a00*/  FFMA R12, R29, R154, R12 ;  /* 0x0000009a1d0c7223 */ /* 0x000fca000000000c */
[----:B------:R-:W-:-:S05]  /*3a10*/  F2FP.BF16.F32.PACK_AB R12, RZ, R12 ;  /* 0x0000000cff0c723e */ /* 0x000fca00000010ff */
[----:B------:R0:W-:Y:S01]  /*3a20*/  @P3 STG.E.U16 desc[UR36][R4.64+0x12], R12 ;  /* 0x0000120c04003986 */ /* 0x0001e2000c101524 */
[----:B------:R-:W-:Y:S05]  /*3a30*/  @!P1 BRA `(.L_x_48) ;  /* 0x0000000000049947 */ /* 0x000fea0003800000 */
[----:B------:R0:W5:Y:S02]  /*3a40*/  LDG.E.LTC128B.U16 R24, desc[UR36][R8.64+0x10] ;  /* 0x0000102408187981 */ /* 0x000164000c1e1520 */
.L_x_48:
[----:B------:R-:W-:Y:S05]  /*3a50*/  BSYNC B1 ;  /* 0x0000000000017941 */ /* 0x000fea0003800000 */
.L_x_47:
[----:B0----5:R-:W-:Y:S01]  /*3a60*/  IMAD.U32 R12, R24, 0x10000, RZ ;  /* 0x00010000180c7824 */ /* 0x021fe200078e00ff */
[----:B------:R-:W-:Y:S01]  /*3a70*/  ISETP.GT.AND P0, PT, R0, 0x8, P0 ;  /* 0x000000080000780c */ /* 0x000fe20000704270 */
[----:B------:R-:W-:Y:S02]  /*3a80*/  BSSY B1, `(.L_x_49) ;  /* 0x0000007000017945 */ /* 0x000fe40003800000 */
[----:B---3--:R-:W-:-:S04]  /*3a90*/  FMUL R13, R12, R155 ;  /* 0x0000009b0c0d7220 */ /* 0x008fc80000400000 */
[----:B------:R-:W-:-:S05]  /*3aa0*/  FFMA R13, R30, R154, R13 ;  /* 0x0000009a1e0d7223 */ /* 0x000fca000000000d */
[----:B------:R-:W-:-:S05]  /*3ab0*/  F2FP.BF16.F32.PACK_AB R13, RZ, R13 ;  /* 0x0000000dff0d723e */ /* 0x000fca00000010ff */
[----:B------:R0:W-:Y:S01]  /*3ac0*/  @P1 STG.E.U16 desc[UR36][R10.64+0x10], R13 ;  /* 0x0000100d0a001986 */ /* 0x0001e2000c101524 */
[----:B------:R-:W-:Y:S05]  /*3ad0*/  @!P0 BRA `(.L_x_50) ;  /* 0x0000000000048947 */ /* 0x000fea0003800000 */
[----:B------:R3:W5:Y:S02]  /*3ae0*/  LDG.E.LTC128B.U16 R24, desc[UR36][R8.64+0x12] ;  /* 0x0000122408187981 */ /* 0x000764000c1e1520 */
.L_x_50:
[----:B------:R-:W-:Y:S05]  /*3af0*/  BSYNC B1 ;  /* 0x0000000000017941 */ /* 0x000fea0003800000 */
.L_x_49:
        /* <DEDUP_REMOVED lines=10> */
.L_x_52:
[----:B------:R-:W-:Y:S05]  /*3ba0*/  BSYNC B1 ;  /* 0x0000000000017941 */ /* 0x000fea0003800000 */
.L_x_51:
[----:B0----5:R-:W-:Y:S01]  /*3bb0*/  IMAD.U32 R12, R24, 0x10000, RZ ;  /* 0x00010000180c7824 */ /* 0x021fe200078e00ff */
        /* <DEDUP_REMOVED lines=9> */
.L_x_54:
[----:B------:R-:W-:Y:S05]  /*3c50*/  BSYNC B1 ;  /* 0x0000000000017941 */ /* 0x000fea0003800000 */
.L_x_53:
        /* <DEDUP_REMOVED lines=9> */
.L_x_56:
[----:B------:R-:W-:Y:S05]  /*3cf0*/  BSYNC B1 ;  /* 0x0000000000017941 */ /* 0x000fea0003800000 */
.L_x_55:
[----:B0----5:R-:W-:Y:S01]  /*3d00*/  IMAD.U32 R12, R24, 0x10000, RZ ;  /* 0x00010000180c7824 */ /* 0x021fe200078e00ff */
        /* <DEDUP_REMOVED lines=8> */
.L_x_58:
[----:B------:R-:W-:Y:S05]  /*3d90*/  BSYNC B1 ;  /* 0x0000000000017941 */ /* 0x000fea0003800000 */
.L_x_57:
        /* <DEDUP_REMOVED lines=10> */
.L_x_60:
[----:B------:R-:W-:Y:S05]  /*3e40*/  BSYNC B1 ;  /* 0x0000000000017941 */ /* 0x000fea0003800000 */
.L_x_59:
        /* <DEDUP_REMOVED lines=10> */
.L_x_62:
[----:B------:R-:W-:Y:S05]  /*3ef0*/  BSYNC B1 ;  /* 0x0000000000017941 */ /* 0x000fea0003800000 */
.L_x_61:
        /* <DEDUP_REMOVED lines=9> */
.L_x_64:
[----:B------:R-:W-:Y:S05]  /*3f90*/  BSYNC B1 ;  /* 0x0000000000017941 */ /* 0x000fea0003800000 */
.L_x_63:
        /* <DEDUP_REMOVED lines=9> */
.L_x_66:
[----:B------:R-:W-:Y:S05]  /*4030*/  BSYNC B1 ;  /* 0x0000000000017941 */ /* 0x000fea0003800000 */
.L_x_65:
        /* <DEDUP_REMOVED lines=10> */
.L_x_68:
[----:B------:R-:W-:Y:S05]  /*40e0*/  BSYNC B1 ;  /* 0x0000000000017941 */ /* 0x000fea0003800000 */
.L_x_67:
        /* <DEDUP_REMOVED lines=10> */
.L_x_70:
[----:B------:R-:W-:Y:S05]  /*4190*/  BSYNC B1 ;  /* 0x0000000000017941 */ /* 0x000fea0003800000 */
.L_x_69:
        /* <DEDUP_REMOVED lines=9> */
.L_x_72:
[----:B------:R-:W-:Y:S05]  /*4230*/  BSYNC B1 ;  /* 0x0000000000017941 */ /* 0x000fea0003800000 */
.L_x_71:
        /* <DEDUP_REMOVED lines=9> */
.L_x_74:
[----:B------:R-:W-:Y:S05]  /*42d0*/  BSYNC B1 ;  /* 0x0000000000017941 */ /* 0x000fea0003800000 */
.L_x_73:
        /* <DEDUP_REMOVED lines=10> */
.L_x_76:
[----:B------:R-:W-:Y:S05]  /*4380*/  BSYNC B1 ;  /* 0x0000000000017941 */ /* 0x000fea0003800000 */
.L_x_75:
        /* <DEDUP_REMOVED lines=10> */
.L_x_78:
[----:B------:R-:W-:Y:S05]  /*4430*/  BSYNC B1 ;  /* 0x0000000000017941 */ /* 0x000fea0003800000 */
.L_x_77:
        /* <DEDUP_REMOVED lines=9> */
.L_x_80:
[----:B------:R-:W-:Y:S05]  /*44d0*/  BSYNC B1 ;  /* 0x0000000000017941 */ /* 0x000fea0003800000 */
.L_x_79:
        /* <DEDUP_REMOVED lines=9> */
.L_x_82:
[----:B------:R-:W-:Y:S05]  /*4570*/  BSYNC B1 ;  /* 0x0000000000017941 */ /* 0x000fea0003800000 */
.L_x_81:
        /* <DEDUP_REMOVED lines=10> */
.L_x_84:
[----:B------:R-:W-:Y:S05]  /*4620*/  BSYNC B1 ;  /* 0x0000000000017941 */ /* 0x000fea0003800000 */
.L_x_83:
        /* <DEDUP_REMOVED lines=10> */
.L_x_86:
[----:B------:R-:W-:Y:S05]  /*46d0*/  BSYNC B1 ;  /* 0x0000000000017941 */ /* 0x000fea0003800000 */
.L_x_85:
        /* <DEDUP_REMOVED lines=9> */
.L_x_88:
[----:B------:R-:W-:Y:S05]  /*4770*/  BSYNC B1 ;  /* 0x0000000000017941 */ /* 0x000fea0003800000 */
.L_x_87:
        /* <DEDUP_REMOVED lines=9> */
.L_x_90:
[----:B------:R-:W-:Y:S05]  /*4810*/  BSYNC B1 ;  /* 0x0000000000017941 */ /* 0x000fea0003800000 */
.L_x_89:
        /* <DEDUP_REMOVED lines=10> */
.L_x_92:
[----:B------:R-:W-:Y:S05]  /*48c0*/  BSYNC B1 ;  /* 0x0000000000017941 */ /* 0x000fea0003800000 */
.L_x_91:
        /* <DEDUP_REMOVED lines=10> */
.L_x_94:
[----:B------:R-:W-:Y:S05]  /*4970*/  BSYNC B1 ;  /* 0x0000000000017941 */ /* 0x000fea0003800000 */
.L_x_93:
        /* <DEDUP_REMOVED lines=9> */
.L_x_96:
[----:B------:R-:W-:Y:S05]  /*4a10*/  BSYNC B1 ;  /* 0x0000000000017941 */ /* 0x000fea0003800000 */
.L_x_95:
        /* <DEDUP_REMOVED lines=9> */
.L_x_98:
[----:B------:R-:W-:Y:S05]  /*4ab0*/  BSYNC B1 ;  /* 0x0000000000017941 */ /* 0x000fea0003800000 */
.L_x_97:
        /* <DEDUP_REMOVED lines=10> */
.L_x_100:
[----:B------:R-:W-:Y:S05]  /*4b60*/  BSYNC B1 ;  /* 0x0000000000017941 */ /* 0x000fea0003800000 */
.L_x_99:
        /* <DEDUP_REMOVED lines=10> */
.L_x_102:
[----:B------:R-:W-:Y:S05]  /*4c10*/  BSYNC B1 ;  /* 0x0000000000017941 */ /* 0x000fea0003800000 */
.L_x_101:
        /* <DEDUP_REMOVED lines=9> */
.L_x_104:
[----:B------:R-:W-:Y:S05]  /*4cb0*/  BSYNC B1 ;  /* 0x0000000000017941 */ /* 0x000fea0003800000 */
.L_x_103:
        /* <DEDUP_REMOVED lines=9> */
.L_x_106:
[----:B------:R-:W-:Y:S05]  /*4d50*/  BSYNC B1 ;  /* 0x0000000000017941 */ /* 0x000fea0003800000 */
.L_x_105:
        /* <DEDUP_REMOVED lines=10> */
.L_x_108:
[----:B------:R-:W-:Y:S05]  /*4e00*/  BSYNC B1 ;  /* 0x0000000000017941 */ /* 0x000fea0003800000 */
.L_x_107:
        /* <DEDUP_REMOVED lines=10> */
.L_x_110:
[----:B------:R-:W-:Y:S05]  /*4eb0*/  BSYNC B1 ;  /* 0x0000000000017941 */ /* 0x000fea0003800000 */
.L_x_109:
        /* <DEDUP_REMOVED lines=9> */
.L_x_112:
[----:B------:R-:W-:Y:S05]  /*4f50*/  BSYNC B1 ;  /* 0x0000000000017941 */ /* 0x000fea0003800000 */
.L_x_111:
        /* <DEDUP_REMOVED lines=9> */
.L_x_114:
[----:B------:R-:W-:Y:S05]  /*4ff0*/  BSYNC B1 ;  /* 0x0000000000017941 */ /* 0x000fea0003800000 */
.L_x_113:
        /* <DEDUP_REMOVED lines=10> */
.L_x_116:
[----:B------:R-:W-:Y:S05]  /*50a0*/  BSYNC B1 ;  /* 0x0000000000017941 */ /* 0x000fea0003800000 */
.L_x_115:
        /* <DEDUP_REMOVED lines=10> */
.L_x_118:
[----:B------:R-:W-:Y:S05]  /*5150*/  BSYNC B1 ;  /* 0x0000000000017941 */ /* 0x000fea0003800000 */
.L_x_117:
        /* <DEDUP_REMOVED lines=9> */
.L_x_120:
[----:B------:R-:W-:Y:S05]  /*51f0*/  BSYNC B1 ;  /* 0x0000000000017941 */ /* 0x000fea0003800000 */
.L_x_119:
        /* <DEDUP_REMOVED lines=9> */
.L_x_122:
[----:B------:R-:W-:Y:S05]  /*5290*/  BSYNC B1 ;  /* 0x0000000000017941 */ /* 0x000fea0003800000 */
.L_x_121:
        /* <DEDUP_REMOVED lines=10> */
.L_x_124:
[----:B------:R-:W-:Y:S05]  /*5340*/  BSYNC B1 ;  /* 0x0000000000017941 */ /* 0x000fea0003800000 */
.L_x_123:
        /* <DEDUP_REMOVED lines=10> */
.L_x_126:
[----:B------:R-:W-:Y:S05]  /*53f0*/  BSYNC B1 ;  /* 0x0000000000017941 */ /* 0x000fea0003800000 */
.L_x_125:
        /* <DEDUP_REMOVED lines=9> */
.L_x_128:
[----:B------:R-:W-:Y:S05]  /*5490*/  BSYNC B1 ;  /* 0x0000000000017941 */ /* 0x000fea0003800000 */
.L_x_127:
        /* <DEDUP_REMOVED lines=9> */
.L_x_130:
[----:B------:R-:W-:Y:S05]  /*5530*/  BSYNC B1 ;  /* 0x0000000000017941 */ /* 0x000fea0003800000 */
.L_x_129:
        /* <DEDUP_REMOVED lines=10> */
.L_x_132:
[----:B------:R-:W-:Y:S05]  /*55e0*/  BSYNC B1 ;  /* 0x0000000000017941 */ /* 0x000fea0003800000 */
.L_x_131:
        /* <DEDUP_REMOVED lines=10> */
.L_x_134:
[----:B------:R-:W-:Y:S05]  /*5690*/  BSYNC B1 ;  /* 0x0000000000017941 */ /* 0x000fea0003800000 */
.L_x_133:
        /* <DEDUP_REMOVED lines=9> */
.L_x_136:
[----:B------:R-:W-:Y:S05]  /*5730*/  BSYNC B1 ;  /* 0x0000000000017941 */ /* 0x000fea0003800000 */
.L_x_135:
        /* <DEDUP_REMOVED lines=9> */
.L_x_138:
[----:B------:R-:W-:Y:S05]  /*57d0*/  BSYNC B1 ;  /* 0x0000000000017941 */ /* 0x000fea0003800000 */
.L_x_137:
        /* <DEDUP_REMOVED lines=10> */
.L_x_140:
[----:B------:R-:W-:Y:S05]  /*5880*/  BSYNC B1 ;  /* 0x0000000000017941 */ /* 0x000fea0003800000 */
.L_x_139:
        /* <DEDUP_REMOVED lines=10> */
.L_x_142:
[----:B------:R-:W-:Y:S05]  /*5930*/  BSYNC B1 ;  /* 0x0000000000017941 */ /* 0x000fea0003800000 */
.L_x_141:
        /* <DEDUP_REMOVED lines=9> */
.L_x_144:
[----:B------:R-:W-:Y:S05]  /*59d0*/  BSYNC B1 ;  /* 0x0000000000017941 */ /* 0x000fea0003800000 */
.L_x_143:
        /* <DEDUP_REMOVED lines=9> */
.L_x_146:
[----:B------:R-:W-:Y:S05]  /*5a70*/  BSYNC B1 ;  /* 0x0000000000017941 */ /* 0x000fea0003800000 */
.L_x_145:
        /* <DEDUP_REMOVED lines=10> */
.L_x_148:
[----:B------:R-:W-:Y:S05]  /*5b20*/  BSYNC B1 ;  /* 0x0000000000017941 */ /* 0x000fea0003800000 */
.L_x_147:
        /* <DEDUP_REMOVED lines=10> */
.L_x_150:
[----:B------:R-:W-:Y:S05]  /*5bd0*/  BSYNC B1 ;  /* 0x0000000000017941 */ /* 0x000fea0003800000 */
.L_x_149:
        /* <DEDUP_REMOVED lines=9> */
.L_x_152:
[----:B------:R-:W-:Y:S05]  /*5c70*/  BSYNC B1 ;  /* 0x0000000000017941 */ /* 0x000fea0003800000 */
.L_x_151:
        /* <DEDUP_REMOVED lines=9> */
.L_x_154:
[----:B------:R-:W-:Y:S05]  /*5d10*/  BSYNC B1 ;  /* 0x0000000000017941 */ /* 0x000fea0003800000 */
.L_x_153:
        /* <DEDUP_REMOVED lines=10> */
.L_x_156:
[----:B------:R-:W-:Y:S05]  /*5dc0*/  BSYNC B1 ;  /* 0x0000000000017941 */ /* 0x000fea0003800000 */
.L_x_155:
        /* <DEDUP_REMOVED lines=10> */
.L_x_158:
[----:B------:R-:W-:Y:S05]  /*5e70*/  BSYNC B1 ;  /* 0x0000000000017941 */ /* 0x000fea0003800000 */
.L_x_157:
        /* <DEDUP_REMOVED lines=9> */
.L_x_160:
[----:B------:R-:W-:Y:S05]  /*5f10*/  BSYNC B1 ;  /* 0x0000000000017941 */ /* 0x000fea0003800000 */
.L_x_159:
        /* <DEDUP_REMOVED lines=9> */
.L_x_162:
[----:B------:R-:W-:Y:S05]  /*5fb0*/  BSYNC B1 ;  /* 0x0000000000017941 */ /* 0x000fea0003800000 */
.L_x_161:
        /* <DEDUP_REMOVED lines=10> */
.L_x_164:
[----:B------:R-:W-:Y:S05]  /*6060*/  BSYNC B1 ;  /* 0x0000000000017941 */ /* 0x000fea0003800000 */
.L_x_163:
        /* <DEDUP_REMOVED lines=10> */
.L_x_166:
[----:B------:R-:W-:Y:S05]  /*6110*/  BSYNC B1 ;  /* 0x0000000000017941 */ /* 0x000fea0003800000 */
.L_x_165:
        /* <DEDUP_REMOVED lines=9> */
.L_x_168:
[----:B------:R-:W-:Y:S05]  /*61b0*/  BSYNC B1 ;  /* 0x0000000000017941 */ /* 0x000fea0003800000 */
.L_x_167:
        /* <DEDUP_REMOVED lines=9> */
.L_x_170:
[----:B------:R-:W-:Y:S05]  /*6250*/  BSYNC B1 ;  /* 0x0000000000017941 */ /* 0x000fea0003800000 */
.L_x_169:
        /* <DEDUP_REMOVED lines=10> */
.L_x_172:
[----:B------:R-:W-:Y:S05]  /*6300*/  BSYNC B1 ;  /* 0x0000000000017941 */ /* 0x000fea0003800000 */
.L_x_171:
        /* <DEDUP_REMOVED lines=10> */
.L_x_174:
[----:B------:R-:W-:Y:S05]  /*63b0*/  BSYNC B1 ;  /* 0x0000000000017941 */ /* 0x000fea0003800000 */
.L_x_173:
        /* <DEDUP_REMOVED lines=9> */
.L_x_176:
[----:B------:R-:W-:Y:S05]  /*6450*/  BSYNC B1 ;  /* 0x0000000000017941 */ /* 0x000fea0003800000 */
.L_x_175:
        /* <DEDUP_REMOVED lines=9> */
.L_x_178:
[----:B------:R-:W-:Y:S05]  /*64f0*/  BSYNC B1 ;  /* 0x0000000000017941 */ /* 0x000fea0003800000 */
.L_x_177:
        /* <DEDUP_REMOVED lines=10> */
.L_x_180:
[----:B------:R-:W-:Y:S05]  /*65a0*/  BSYNC B1 ;  /* 0x0000000000017941 */ /* 0x000fea0003800000 */
.L_x_179:
        /* <DEDUP_REMOVED lines=10> */
.L_x_182:
[----:B------:R-:W-:Y:S05]  /*6650*/  BSYNC B1 ;  /* 0x0000000000017941 */ /* 0x000fea0003800000 */
.L_x_181:
        /* <DEDUP_REMOVED lines=9> */
.L_x_184:
[----:B------:R-:W-:Y:S05]  /*66f0*/  BSYNC B1 ;  /* 0x0000000000017941 */ /* 0x000fea0003800000 */
.L_x_183:
        /* <DEDUP_REMOVED lines=9> */
.L_x_186:
[----:B------:R-:W-:Y:S05]  /*6790*/  BSYNC B1 ;  /* 0x0000000000017941 */ /* 0x000fea0003800000 */
.L_x_185:
        /* <DEDUP_REMOVED lines=10> */
.L_x_188:
[----:B------:R-:W-:Y:S05]  /*6840*/  BSYNC B1 ;  /* 0x0000000000017941 */ /* 0x000fea0003800000 */
.L_x_187:
        /* <DEDUP_REMOVED lines=10> */
.L_x_190:
[----:B------:R-:W-:Y:S05]  /*68f0*/  BSYNC B1 ;  /* 0x0000000000017941 */ /* 0x000fea0003800000 */
.L_x_189:
        /* <DEDUP_REMOVED lines=9> */
.L_x_192:
[----:B------:R-:W-:Y:S05]  /*6990*/  BSYNC B1 ;  /* 0x0000000000017941 */ /* 0x000fea0003800000 */
.L_x_191:
        /* <DEDUP_REMOVED lines=9> */
.L_x_194:
[----:B------:R-:W-:Y:S05]  /*6a30*/  BSYNC B1 ;  /* 0x0000000000017941 */ /* 0x000fea0003800000 */
.L_x_193:
        /* <DEDUP_REMOVED lines=10> */
.L_x_196:
[----:B------:R-:W-:Y:S05]  /*6ae0*/  BSYNC B1 ;  /* 0x0000000000017941 */ /* 0x000fea0003800000 */
.L_x_195:
        /* <DEDUP_REMOVED lines=10> */
.L_x_198:
[----:B------:R-:W-:Y:S05]  /*6b90*/  BSYNC B1 ;  /* 0x0000000000017941 */ /* 0x000fea0003800000 */
.L_x_197:
        /* <DEDUP_REMOVED lines=9> */
.L_x_200:
[----:B------:R-:W-:Y:S05]  /*6c30*/  BSYNC B1 ;  /* 0x0000000000017941 */ /* 0x000fea0003800000 */
.L_x_199:
        /* <DEDUP_REMOVED lines=9> */
.L_x_202:
[----:B------:R-:W-:Y:S05]  /*6cd0*/  BSYNC B1 ;  /* 0x0000000000017941 */ /* 0x000fea0003800000 */
.L_x_201:
        /* <DEDUP_REMOVED lines=10> */
.L_x_204:
[----:B------:R-:W-:Y:S05]  /*6d80*/  BSYNC B1 ;  /* 0x0000000000017941 */ /* 0x000fea0003800000 */
.L_x_203:
        /* <DEDUP_REMOVED lines=10> */
.L_x_206:
[----:B------:R-:W-:Y:S05]  /*6e30*/  BSYNC B1 ;  /* 0x0000000000017941 */ /* 0x000fea0003800000 */
.L_x_205:
        /* <DEDUP_REMOVED lines=9> */
.L_x_208:
[----:B------:R-:W-:Y:S05]  /*6ed0*/  BSYNC B1 ;  /* 0x0000000000017941 */ /* 0x000fea0003800000 */
.L_x_207:
        /* <DEDUP_REMOVED lines=9> */
.L_x_210:
[----:B------:R-:W-:Y:S05]  /*6f70*/  BSYNC B1 ;  /* 0x0000000000017941 */ /* 0x000fea0003800000 */
.L_x_209:
        /* <DEDUP_REMOVED lines=10> */
.L_x_212:
[----:B------:R-:W-:Y:S05]  /*7020*/  BSYNC B1 ;  /* 0x0000000000017941 */ /* 0x000fea0003800000 */
.L_x_211:
        /* <DEDUP_REMOVED lines=10> */
.L_x_214:
[----:B------:R-:W-:Y:S05]  /*70d0*/  BSYNC B1 ;  /* 0x0000000000017941 */ /* 0x000fea0003800000 */
.L_x_213:
        /* <DEDUP_REMOVED lines=9> */
.L_x_216:
[----:B------:R-:W-:Y:S05]  /*7170*/  BSYNC B1 ;  /* 0x0000000000017941 */ /* 0x000fea0003800000 */
.L_x_215:
        /* <DEDUP_REMOVED lines=9> */
.L_x_218:
[----:B------:R-:W-:Y:S05]  /*7210*/  BSYNC B1 ;  /* 0x0000000000017941 */ /* 0x000fea0003800000 */
.L_x_217:
        /* <DEDUP_REMOVED lines=10> */
.L_x_220:
[----:B------:R-:W-:Y:S05]  /*72c0*/  BSYNC B1 ;  /* 0x0000000000017941 */ /* 0x000fea0003800000 */
.L_x_219:
        /* <DEDUP_REMOVED lines=10> */
.L_x_222:
[----:B------:R-:W-:Y:S05]  /*7370*/  BSYNC B1 ;  /* 0x0000000000017941 */ /* 0x000fea0003800000 */
.L_x_221:
        /* <DEDUP_REMOVED lines=9> */
.L_x_224:
[----:B------:R-:W-:Y:S05]  /*7410*/  BSYNC B1 ;  /* 0x0000000000017941 */ /* 0x000fea0003800000 */
.L_x_223:
        /* <DEDUP_REMOVED lines=9> */
.L_x_226:
[----:B------:R-:W-:Y:S05]  /*74b0*/  BSYNC B1 ;  /* 0x0000000000017941 */ /* 0x000fea0003800000 */
.L_x_225:
        /* <DEDUP_REMOVED lines=10> */
.L_x_228:
[----:B------:R-:W-:Y:S05]  /*7560*/  BSYNC B1 ;  /* 0x0000000000017941 */ /* 0x000fea0003800000 */
.L_x_227:
        /* <DEDUP_REMOVED lines=10> */
.L_x_230:
[----:B------:R-:W-:Y:S05]  /*7610*/  BSYNC B1 ;  /* 0x0000000000017941 */ /* 0x000fea0003800000 */
.L_x_229:
        /* <DEDUP_REMOVED lines=9> */
.L_x_232:
[----:B------:R-:W-:Y:S05]  /*76b0*/  BSYNC B1 ;  /* 0x0000000000017941 */ /* 0x000fea0003800000 */
.L_x_231:
        /* <DEDUP_REMOVED lines=9> */
.L_x_234:
[----:B------:R-:W-:Y:S05]  /*7750*/  BSYNC B1 ;  /* 0x0000000000017941 */ /* 0x000fea0003800000 */
.L_x_233:
        /* <DEDUP_REMOVED lines=10> */
.L_x_236:
[----:B------:R-:W-:Y:S05]  /*7800*/  BSYNC B1 ;  /* 0x0000000000017941 */ /* 0x000fea0003800000 */
.L_x_235:
        /* <DEDUP_REMOVED lines=10> */
.L_x_238:
[----:B------:R-:W-:Y:S05]  /*78b0*/  BSYNC B1 ;  /* 0x0000000000017941 */ /* 0x000fea0003800000 */
.L_x_237:
        /* <DEDUP_REMOVED lines=9> */
.L_x_240:
[----:B------:R-:W-:Y:S05]  /*7950*/  BSYNC B1 ;  /* 0x0000000000017941 */ /* 0x000fea0003800000 */
.L_x_239:
        /* <DEDUP_REMOVED lines=9> */
.L_x_242:
[----:B------:R-:W-:Y:S05]  /*79f0*/  BSYNC B1 ;  /* 0x0000000000017941 */ /* 0x000fea0003800000 */
.L_x_241:
        /* <DEDUP_REMOVED lines=10> */
.L_x_244:
[----:B------:R-:W-:Y:S05]  /*7aa0*/  BSYNC B1 ;  /* 0x0000000000017941 */ /* 0x000fea0003800000 */
.L_x_243:
        /* <DEDUP_REMOVED lines=10> */
.L_x_246:
[----:B------:R-:W-:Y:S05]  /*7b50*/  BSYNC B1 ;  /* 0x0000000000017941 */ /* 0x000fea0003800000 */
.L_x_245:
        /* <DEDUP_REMOVED lines=9> */
.L_x_248:
[----:B------:R-:W-:Y:S05]  /*7bf0*/  BSYNC B1 ;  /* 0x0000000000017941 */ /* 0x000fea0003800000 */
.L_x_247:
        /* <DEDUP_REMOVED lines=9> */
.L_x_250:
[----:B------:R-:W-:Y:S05]  /*7c90*/  BSYNC B1 ;  /* 0x0000000000017941 */ /* 0x000fea0003800000 */
.L_x_249:
        /* <DEDUP_REMOVED lines=10> */
.L_x_252:
[----:B------:R-:W-:Y:S05]  /*7d40*/  BSYNC B1 ;  /* 0x0000000000017941 */ /* 0x000fea0003800000 */
.L_x_251:
        /* <DEDUP_REMOVED lines=10> */
.L_x_254:
[----:B------:R-:W-:Y:S05]  /*7df0*/  BSYNC B1 ;  /* 0x0000000000017941 */ /* 0x000fea0003800000 */
.L_x_253:
        /* <DEDUP_REMOVED lines=9> */
.L_x_256:
[----:B------:R-:W-:Y:S05]  /*7e90*/  BSYNC B1 ;  /* 0x0000000000017941 */ /* 0x000fea0003800000 */
.L_x_255:
        /* <DEDUP_REMOVED lines=9> */
.L_x_258:
[----:B------:R-:W-:Y:S05]  /*7f30*/  BSYNC B1 ;  /* 0x0000000000017941 */ /* 0x000fea0003800000 */
.L_x_257:
        /* <DEDUP_REMOVED lines=10> */
.L_x_260:
[----:B------:R-:W-:Y:S05]  /*7fe0*/  BSYNC B1 ;  /* 0x0000000000017941 */ /* 0x000fea0003800000 */
.L_x_259:
        /* <DEDUP_REMOVED lines=10> */
.L_x_262:
[----:B------:R-:W-:Y:S05]  /*8090*/  BSYNC B1 ;  /* 0x0000000000017941 */ /* 0x000fea0003800000 */
.L_x_261:
        /* <DEDUP_REMOVED lines=9> */
.L_x_264:
[----:B------:R-:W-:Y:S05]  /*8130*/  BSYNC B1 ;  /* 0x0000000000017941 */ /* 0x000fea0003800000 */
.L_x_263:
        /* <DEDUP_REMOVED lines=9> */
.L_x_266:
[----:B------:R-:W-:Y:S05]  /*81d0*/  BSYNC B1 ;  /* 0x0000000000017941 */ /* 0x000fea0003800000 */
.L_x_265:
        /* <DEDUP_REMOVED lines=10> */
.L_x_268:
[----:B------:R-:W-:Y:S05]  /*8280*/  BSYNC B1 ;  /* 0x0000000000017941 */ /* 0x000fea0003800000 */
.L_x_267:
        /* <DEDUP_REMOVED lines=10> */
.L_x_270:
[----:B------:R-:W-:Y:S05]  /*8330*/  BSYNC B1 ;  /* 0x0000000000017941 */ /* 0x000fea0003800000 */
.L_x_269:
        /* <DEDUP_REMOVED lines=9> */
.L_x_272:
[----:B------:R-:W-:Y:S05]  /*83d0*/  BSYNC B1 ;  /* 0x0000000000017941 */ /* 0x000fea0003800000 */
.L_x_271:
        /* <DEDUP_REMOVED lines=9> */
.L_x_274:
[----:B------:R-:W-:Y:S05]  /*8470*/  BSYNC B1 ;  /* 0x0000000000017941 */ /* 0x000fea0003800000 */
.L_x_273:
        /* <DEDUP_REMOVED lines=10> */
.L_x_276:
[----:B------:R-:W-:Y:S05]  /*8520*/  BSYNC B1 ;  /* 0x0000000000017941 */ /* 0x000fea0003800000 */
.L_x_275:
        /* <DEDUP_REMOVED lines=10> */
.L_x_278:
[----:B------:R-:W-:Y:S05]  /*85d0*/  BSYNC B1 ;  /* 0x0000000000017941 */ /* 0x000fea0003800000 */
.L_x_277:
        /* <DEDUP_REMOVED lines=9> */
.L_x_280:
[----:B------:R-:W-:Y:S05]  /*8670*/  BSYNC B1 ;  /* 0x0000000000017941 */ /* 0x000fea0003800000 */
.L_x_279:
        /* <DEDUP_REMOVED lines=9> */
.L_x_282:
[----:B------:R-:W-:Y:S05]  /*8710*/  BSYNC B1 ;  /* 0x0000000000017941 */ /* 0x000fea0003800000 */
.L_x_281:
        /* <DEDUP_REMOVED lines=10> */
.L_x_284:
[----:B------:R-:W-:Y:S05]  /*87c0*/  BSYNC B1 ;  /* 0x0000000000017941 */ /* 0x000fea0003800000 */
.L_x_283:
        /* <DEDUP_REMOVED lines=10> */
.L_x_286:
[----:B------:R-:W-:Y:S05]  /*8870*/  BSYNC B1 ;  /* 0x0000000000017941 */ /* 0x000fea0003800000 */
.L_x_285:
[----:B01--45:R-:W-:Y:S01]  /*8880*/  IMAD.U32 R6, R24, 0x10000, RZ ;  /* 0x0001000018067824 */ /* 0x033fe200078e00ff */
        /* <DEDUP_REMOVED lines=8> */
.L_x_288:
[----:B------:R-:W-:Y:S05]  /*8910*/  BSYNC B1 ;  /* 0x0000000000017941 */ /* 0x000fea0003800000 */
.L_x_287:
[----:B0----5:R-:W-:Y:S01]  /*8920*/  IMAD.U32 R4, R24, 0x10000, RZ ;  /* 0x0001000018047824 */ /* 0x021fe200078e00ff */
[----:B------:R-:W-:Y:S01]  /*8930*/  ISETP.GT.AND P0, PT, R0, 0x8, P0 ;  /* 0x000000080000780c */ /* 0x000fe20000704270 */
[----:B------:R-:W-:Y:S01]  /*8940*/  @P1 IMAD.MOV.U32 R5, RZ, RZ, R11 ;  /* 0x000000ffff051224 */ /* 0x000fe200078e000b */
[----:B------:R-:W-:Y:S01]  /*8950*/  BSSY B1, `(.L_x_289) ;  /* 0x0000008000017945 */ /* 0x000fe20003800000 */
[----:B------:R-:W-:Y:S01]  /*8960*/  FMUL R3, R4, R155 ;  /* 0x0000009b04037220 */ /* 0x000fe20000400000 */
[----:B------:R-:W-:-:S03]  /*8970*/  @P1 IMAD.MOV.U32 R4, RZ, RZ, R10 ;  /* 0x000000ffff041224 */ /* 0x000fc600078e000a */
[----:B------:R-:W-:-:S05]  /*8980*/  FFMA R3, R150, R154, R3 ;  /* 0x0000009a96037223 */ /* 0x000fca0000000003 */
[----:B------:R-:W-:-:S05]  /*8990*/  F2FP.BF16.F32.PACK_AB R3, RZ, R3 ;  /* 0x00000003ff03723e */ /* 0x000fca00000010ff */
[----:B------:R0:W-:Y:S01]  /*89a0*/  @P1 STG.E.U16 desc[UR36][R4.64+0x1f0], R3 ;  /* 0x0001f00304001986 */ /* 0x0001e2000c101524 */
[----:B------:R-:W-:Y:S05]  /*89b0*/  @!P0 BRA `(.L_x_290) ;  /* 0x0000000000048947 */ /* 0x000fea0003800000 */
[----:B------:R4:W5:Y:S02]  /*89c0*/  LDG.E.LTC128B.U16 R24, desc[UR36][R8.64+0x1f2] ;  /* 0x0001f22408187981 */ /* 0x000964000c1e1520 */
.L_x_290:
[----:B------:R-:W-:Y:S05]  /*89d0*/  BSYNC B1 ;  /* 0x0000000000017941 */ /* 0x000fea0003800000 */
.L_x_289:
[----:B------:R-:W-:Y:S05]  /*89e0*/  @!P0 BRA `(.L_x_291) ;  /* 0x0000002400308947 */ /* 0x000fea0003800000 */
[----:B-----5:R-:W-:-:S04]  /*89f0*/  IMAD.U32 R24, R24, 0x10000, RZ ;  /* 0x0001000018187824 */ /* 0x020fc800078e00ff */
[----:B------:R-:W-:-:S04]  /*8a00*/  FMUL R24, R24, R155 ;  /* 0x0000009b18187220 */ /* 0x000fc80000400000 */
[----:B------:R-:W-:-:S05]  /*8a10*/  FFMA R24, R151, R154, R24 ;  /* 0x0000009a97187223 */ /* 0x000fca0000000018 */
[----:B------:R-:W-:-:S05]  /*8a20*/  F2FP.BF16.F32.PACK_AB R24, RZ, R24 ;  /* 0x00000018ff18723e */ /* 0x000fca00000010ff */
[----:B------:R0:W-:Y:S01]  /*8a30*/  STG.E.U16 desc[UR36][R10.64+0x1f2], R24 ;  /* 0x0001f2180a007986 */ /* 0x0001e2000c101524 */
[----:B------:R-:W-:Y:S05]  /*8a40*/  BRA `(.L_x_291) ;  /* 0x0000002400187947 */ /* 0x000fea0003800000 */
.L_x_38:
[----:B------:R-:W-:Y:S01]  /*8a50*/  ISETP.GT.AND P0, PT, R3, 0x1, PT ;  /* 0x000000010300780c */ /* 0x000fe20003f04270 */
[----:B------:R-:W-:Y:S01]  /*8a60*/  ULDC.64 UR4, c[0x0][0x7c0] ;  /* 0x0001f00000047ab9 */ /* 0x000fe20000000a00 */
[-C--:B------:R-:W-:Y:S01]  /*8a70*/  FMUL R24, R24, R154.reuse ;  /* 0x0000009a18187220 */ /* 0x080fe20000400000 */
[-C--:B------:R-:W-:Y:S01]  /*8a80*/  FMUL R25, R25, R154.reuse ;  /* 0x0000009a19197220 */ /* 0x080fe20000400000 */
[----:B------:R-:W-:Y:S01]  /*8a90*/  ISETP.GT.AND P3, PT, R0, RZ, P0 ;  /* 0x000000ff0000720c */ /* 0x000fe20000764270 */
[-C--:B------:R-:W-:Y:S01]  /*8aa0*/  FMUL R26, R26, R154.reuse ;  /* 0x0000009a1a1a7220 */ /* 0x080fe20000400000 */
[----:B------:R-:W-:Y:S01]  /*8ab0*/  LEA R4, P4, R158, UR4, 0x1 ;  /* 0x000000049e047c11 */ /* 0x000fe2000f8808ff */
[----:B------:R-:W-:Y:S01]  /*8ac0*/  FMUL R27, R27, R154 ;  /* 0x0000009a1b1b7220 */ /* 0x000fe20000400000 */
[----:B------:R-:W-:Y:S01]  /*8ad0*/  F2FP.BF16.F32.PACK_AB R24, RZ, R24 ;  /* 0x00000018ff18723e */ /* 0x000fe200000010ff */
[-C--:B------:R-:W-:Y:S01]  /*8ae0*/  FMUL R28, R28, R154.reuse ;  /* 0x0000009a1c1c7220 */ /* 0x080fe20000400000 */
[----:B------:R-:W-:Y:S01]  /*8af0*/  LEA.HI.X R5, R158, UR5, R169, 0x1, P4 ;  /* 0x000000059e057c11 */ /* 0x000fe2000a0f0ca9 */
[-C--:B------:R-:W-:Y:S01]  /*8b00*/  FMUL R29, R29, R154.reuse ;  /* 0x0000009a1d1d7220 */ /* 0x080fe20000400000 */
[----:B------:R-:W-:Y:S01]  /*8b10*/  F2FP.BF16.F32.PACK_AB R25, RZ, R25 ;  /* 0x00000019ff19723e */ /* 0x000fe200000010ff */
[-C--:B------:R-:W-:Y:S01]  /*8b20*/  FMUL R30, R30, R154.reuse ;  /* 0x0000009a1e1e7220 */ /* 0x080fe20000400000 */
[----:B------:R-:W-:Y:S01]  /*8b30*/  SHF.L.U64.HI R11, R10, 0x4, R11 ;  /* 0x000000040a0b7819 */ /* 0x000fe2000001020b */
[----:B------:R-:W-:Y:S01]  /*8b40*/  @P1 STG.E.U16 desc[UR36][R4.64], R24 ;  /* 0x0000001804001986 */ /* 0x000fe2000c101524 */
[----:B------:R-:W-:Y:S01]  /*8b50*/  ISETP.GT.AND P1, PT, R3, 0x8, PT ;  /* 0x000000080300780c */ /* 0x000fe20003f24270 */
[----:B------:R-:W-:Y:S01]  /*8b60*/  FMUL R31, R31, R154 ;  /* 0x0000009a1f1f7220 */ /* 0x000fe20000400000 */
[----:B------:R-:W-:Y:S01]  /*8b70*/  ISETP.GT.AND P4, PT, R0, 0x8, P0 ;  /* 0x000000080000780c */ /* 0x000fe20000784270 */
[----:B------:R-:W-:Y:S01]  /*8b80*/  @P3 STG.E.U16 desc[UR36][R4.64+0x2], R25 ;  /* 0x0000021904003986 */ /* 0x000fe2000c101524 */
[----:B------:R-:W-:Y:S01]  /*8b90*/  LEA R6, P3, R10, R4, 0x4 ;  /* 0x000000040a067211 */ /* 0x000fe200078620ff */
[-C--:B------:R-:W-:Y:S01]  /*8ba0*/  FMUL R32, R32, R154.reuse ;  /* 0x0000009a20207220 */ /* 0x080fe20000400000 */
[C---:B------:R-:W-:Y:S01]  /*8bb0*/  ISETP.GT.AND P2, PT, R0.reuse, 0x8, P2 ;  /* 0x000000080000780c */ /* 0x040fe20001744270 */
[-C--:B------:R-:W-:Y:S01]  /*8bc0*/  FMUL R33, R33, R154.reuse ;  /* 0x0000009a21217220 */ /* 0x080fe20000400000 */
[----:B------:R-:W-:Y:S01]  /*8bd0*/  ISETP.GT.AND P0, PT, R3, 0x9, PT ;  /* 0x000000090300780c */ /* 0x000fe20003f04270 */
[----:B------:R-:W-:Y:S01]  /*8be0*/  IMAD.X R7, R11, 0x1, R5, P3 ;  /* 0x000000010b077824 */ /* 0x000fe200018e0605 */
[----:B------:R-:W-:Y:S01]  /*8bf0*/  ISETP.GT.AND P5, PT, R0, RZ, P1 ;  /* 0x000000ff0000720c */ /* 0x000fe20000fa4270 */
[-C--:B------:R-:W-:Y:S01]  /*8c00*/  FMUL R34, R34, R154.reuse ;  /* 0x0000009a22227220 */ /* 0x080fe20000400000 */
[----:B------:R-:W-:Y:S01]  /*8c10*/  ISETP.GT.AND P3, PT, R0, RZ, P0 ;  /* 0x000000ff0000720c */ /* 0x000fe20000764270 */
[----:B------:R-:W-:Y:S01]  /*8c20*/  FMUL R35, R35, R154 ;  /* 0x0000009a23237220 */ /* 0x000fe20000400000 */
[----:B------:R-:W-:Y:S01]  /*8c30*/  F2FP.BF16.F32.PACK_AB R26, RZ, R26 ;  /* 0x0000001aff1a723e */ /* 0x000fe200000010ff */
[-C--:B------:R-:W-:Y:S01]  /*8c40*/  FMUL R36, R36, R154.reuse ;  /* 0x0000009a24247220 */ /* 0x080fe20000400000 */
[----:B------:R-:W-:Y:S01]  /*8c50*/  F2FP.BF16.F32.PACK_AB R27, RZ, R27 ;  /* 0x0000001bff1b723e */ /* 0x000fe200000010ff */
[----:B------:R-:W-:Y:S01]  /*8c60*/  FMUL R37, R37, R154 ;  /* 0x0000009a25257220 */ /* 0x000fe20000400000 */
[----:B------:R-:W-:Y:S01]  /*8c70*/  F2FP.BF16.F32.PACK_AB R28, RZ, R28 ;  /* 0x0000001cff1c723e */ /* 0x000fe200000010ff */
[----:B------:R-:W-:Y:S01]  /*8c80*/  @P2 STG.E.U16 desc[UR36][R6.64], R26 ;  /* 0x0000001a06002986 */ /* 0x000fe2000c101524 */
[----:B------:R-:W-:Y:S01]  /*8c90*/  F2FP.BF16.F32.PACK_AB R29, RZ, R29 ;  /* 0x0000001dff1d723e */ /* 0x000fe200000010ff */
[-C--:B------:R-:W-:Y:S01]  /*8ca0*/  FMUL R38, R38, R154.reuse ;  /* 0x0000009a26267220 */ /* 0x080fe20000400000 */
[C---:B------:R-:W-:Y:S01]  /*8cb0*/  ISETP.GT.AND P2, PT, R0.reuse, 0x8, P1 ;  /* 0x000000080000780c */ /* 0x040fe20000f44270 */
[----:B------:R-:W-:Y:S01]  /*8cc0*/  @P4 STG.E.U16 desc[UR36][R6.64+0x2], R27 ;  /* 0x0000021b06004986 */ /* 0x000fe2000c101524 */
[----:B------:R-:W-:Y:S01]  /*8cd0*/  ISETP.GT.AND P1, PT, R3, 0x10, PT ;  /* 0x000000100300780c */ /* 0x000fe20003f24270 */
[----:B------:R-:W-:Y:S01]  /*8ce0*/  FMUL R39, R39, R154 ;  /* 0x0000009a27277220 */ /* 0x000fe20000400000 */
[----:B------:R-:W-:Y:S01]  /*8cf0*/  F2FP.BF16.F32.PACK_AB R30, RZ, R30 ;  /* 0x0000001eff1e723e */ /* 0x000fe200000010ff */
[----:B------:R-:W-:Y:S01]  /*8d00*/  @P5 STG.E.U16 desc[UR36][R4.64+0x10], R28 ;  /* 0x0000101c04005986 */ /* 0x000fe2000c101524 */
[----:B------:R-:W-:Y:S01]  /*8d10*/  ISETP.GT.AND P4, PT, R0, RZ, P1 ;  /* 0x000000ff0000720c */ /* 0x000fe20000f84270 */
[-C--:B------:R-:W-:Y:S01]  /*8d20*/  FMUL R40, R40, R154.reuse ;  /* 0x0000009a28287220 */ /* 0x080fe20000400000 */
[----:B------:R-:W-:Y:S01]  /*8d30*/  F2FP.BF16.F32.PACK_AB R31, RZ, R31 ;  /* 0x0000001fff1f723e */ /* 0x000fe200000010ff */
[----:B------:R-:W-:Y:S01]  /*8d40*/  @P3 STG.E.U16 desc[UR36][R4.64+0x12], R29 ;  /* 0x0000121d04003986 */ /* 0x000fe2000c101524 */
[----:B------:R-:W-:Y:S01]  /*8d50*/  ISETP.GT.AND P3, PT, R0, 0x8, P0 ;  /* 0x000000080000780c */ /* 0x000fe20000764270 */
[----:B------:R-:W-:Y:S01]  /*8d60*/  FMUL R41, R41, R154 ;  /* 0x0000009a29297220 */ /* 0x000fe20000400000 */
[----:B------:R-:W-:Y:S01]  /*8d70*/  ISETP.GT.AND P0, PT, R3, 0x11, PT ;  /* 0x000000110300780c */ /* 0x000fe20003f04270 */
[----:B------:R-:W-:Y:S01]  /*8d80*/  @P2 STG.E.U16 desc[UR36][R6.64+0x10], R30 ;  /* 0x0000101e06002986 */ /* 0x000fe2000c101524 */
[----:B------:R-:W-:Y:S01]  /*8d90*/  F2FP.BF16.F32.PACK_AB R32, RZ, R32 ;  /* 0x00000020ff20723e */ /* 0x000fe200000010ff */
[-C--:B------:R-:W-:Y:S01]  /*8da0*/  FMUL R42, R42, R154.reuse ;  /* 0x0000009a2a2a7220 */ /* 0x080fe20000400000 */
[C---:B------:R-:W-:Y:S01]  /*8db0*/  ISETP.GT.AND P5, PT, R0.reuse, RZ, P0 ;  /* 0x000000ff0000720c */ /* 0x040fe200007a4270 */
[-C--:B------:R-:W-:Y:S01]  /*8dc0*/  FMUL R43, R43, R154.reuse ;  /* 0x0000009a2b2b7220 */ /* 0x080fe20000400000 */
[----:B------:R-:W-:Y:S01]  /*8dd0*/  ISETP.GT.AND P2, PT, R0, 0x8, P1 ;  /* 0x000000080000780c */ /* 0x000fe20000f44270 */
[-C--:B------:R-:W-:Y:S01]  /*8de0*/  FMUL R44, R44, R154.reuse ;  /* 0x0000009a2c2c7220 */ /* 0x080fe20000400000 */
[----:B------:R-:W-:Y:S01]  /*8df0*/  ISETP.GT.AND P1, PT, R3, 0x18, PT ;  /* 0x000000180300780c */ /* 0x000fe20003f24270 */
[-C--:B------:R-:W-:Y:S01]  /*8e00*/  FMUL R45, R45, R154.reuse ;  /* 0x0000009a2d2d7220 */ /* 0x080fe20000400000 */
[----:B------:R-:W-:Y:S01]  /*8e10*/  F2FP.BF16.F32.PACK_AB R33, RZ, R33 ;  /* 0x00000021ff21723e */ /* 0x000fe200000010ff */
[----:B------:R-:W-:Y:S01]  /*8e20*/  @P3 STG.E.U16 desc[UR36][R6.64+0x12], R31 ;  /* 0x0000121f06003986 */ /* 0x000fe2000c101524 */
[----:B------:R-:W-:Y:S01]  /*8e30*/  ISETP.GT.AND P3, PT, R0, 0x8, P0 ;  /* 0x000000080000780c */ /* 0x000fe20000764270 */
[-C--:B------:R-:W-:Y:S01]  /*8e40*/  FMUL R46, R46, R154.reuse ;  /* 0x0000009a2e2e7220 */ /* 0x080fe20000400000 */
[----:B------:R-:W-:Y:S01]  /*8e50*/  ISETP.GT.AND P0, PT, R3, 0x19, PT ;  /* 0x000000190300780c */ /* 0x000fe20003f04270 */
[----:B------:R-:W-:Y:S01]  /*8e60*/  @P4 STG.E.U16 desc[UR36][R4.64+0x20], R32 ;  /* 0x0000202004004986 */ /* 0x000fe2000c101524 */
[C---:B------:R-:W-:Y:S01]  /*8e70*/  ISETP.GT.AND P4, PT, R0.reuse, RZ, P1 ;  /* 0x000000ff0000720c */ /* 0x040fe20000f84270 */
[----:B------:R-:W-:Y:S01]  /*8e80*/  FMUL R47, R47, R154 ;  /* 0x0000009a2f2f7220 */ /* 0x000fe20000400000 */
[----:B------:R-:W-:Y:S01]  /*8e90*/  F2FP.BF16.F32.PACK_AB R34, RZ, R34 ;  /* 0x00000022ff22723e */ /* 0x000fe200000010ff */
[----:B------:R-:W-:Y:S01]  /*8ea0*/  @P5 STG.E.U16 desc[UR36][R4.64+0x22], R33 ;  /* 0x0000222104005986 */ /* 0x000fe2000c101524 */
[----:B------:R-:W-:Y:S01]  /*8eb0*/  ISETP.GT.AND P5, PT, R0, RZ, P0 ;  /* 0x000000ff0000720c */ /* 0x000fe200007a4270 */
[----:B------:R-:W-:Y:S01]  /*8ec0*/  FMUL R48, R48, R154 ;  /* 0x0000009a30307220 */ /* 0x000fe20000400000 */
[----:B------:R-:W-:Y:S01]  /*8ed0*/  F2FP.BF16.F32.PACK_AB R35, RZ, R35 ;  /* 0x00000023ff23723e */ /* 0x000fe200000010ff */
[----:B------:R-:W-:Y:S01]  /*8ee0*/  @P2 STG.E.U16 desc[UR36][R6.64+0x20], R34 ;  /* 0x0000202206002986 */ /* 0x000fe2000c101524 */
[----:B------:R-:W-:Y:S01]  /*8ef0*/  F2FP.BF16.F32.PACK_AB R36, RZ, R36 ;  /* 0x00000024ff24723e */ /* 0x000fe200000010ff */
[-C--:B------:R-:W-:Y:S01]  /*8f00*/  FMUL R49, R49, R154.reuse ;  /* 0x0000009a31317220 */ /* 0x080fe20000400000 */
[----:B------:R-:W-:Y:S01]  /*8f10*/  ISETP.GT.AND P2, PT, R0, 0x8, P1 ;  /* 0x000000080000780c */ /* 0x000fe20000f44270 */
[----:B------:R-:W-:Y:S01]  /*8f20*/  @P3 STG.E.U16 desc[UR36][R6.64+0x22], R35 ;  /* 0x0000222306003986 */ /* 0x000fe2000c101524 */
[----:B------:R-:W-:Y:S01]  /*8f30*/  ISETP.GT.AND P1, PT, R3, 0x20, PT ;  /* 0x000000200300780c */ /* 0x000fe20003f24270 */
[-C--:B------:R-:W-:Y:S01]  /*8f40*/  FMUL R50, R50, R154.reuse ;  /* 0x0000009a32327220 */ /* 0x080fe20000400000 */
[----:B------:R-:W-:Y:S01]  /*8f50*/  F2FP.BF16.F32.PACK_AB R37, RZ, R37 ;  /* 0x00000025ff25723e */ /* 0x000fe200000010ff */
[----:B------:R-:W-:Y:S01]  /*8f60*/  @P4 STG.E.U16 desc[UR36][R4.64+0x30], R36 ;  /* 0x0000302404004986 */ /* 0x000fe2000c101524 */
[C---:B------:R-:W-:Y:S01]  /*8f70*/  ISETP.GT.AND P3, PT, R0.reuse, 0x8, P0 ;  /* 0x000000080000780c */ /* 0x040fe20000764270 */
[-C--:B------:R-:W-:Y:S01]  /*8f80*/  FMUL R51, R51, R154.reuse ;  /* 0x0000009a33337220 */ /* 0x080fe20000400000 */
[----:B------:R-:W-:Y:S01]  /*8f90*/  ISETP.GT.AND P0, PT, R3, 0x21, PT ;  /* 0x000000210300780c */ /* 0x000fe20003f04270 */
[----:B------:R-:W-:Y:S01]  /*8fa0*/  @P5 STG.E.U16 desc[UR36][R4.64+0x32], R37 ;  /* 0x0000322504005986 */ /* 0x000fe2000c101524 */
[----:B------:R-:W-:Y:S01]  /*8fb0*/  ISETP.GT.AND P4, PT, R0, RZ, P1 ;  /* 0x000000ff0000720c */ /* 0x000fe20000f84270 */
[----:B------:R-:W-:Y:S01]  /*8fc0*/  FMUL R52, R52, R154 ;  /* 0x0000009a34347220 */ /* 0x000fe20000400000 */
[----:B------:R-:W-:Y:S01]  /*8fd0*/  F2FP.BF16.F32.PACK_AB R38, RZ, R38 ;  /* 0x00000026ff26723e */ /* 0x000fe200000010ff */
[-C--:B------:R-:W-:Y:S01]  /*8fe0*/  FMUL R53, R53, R154.reuse ;  /* 0x0000009a35357220 */ /* 0x080fe20000400000 */
        /* <DEDUP_REMOVED lines=325> */
[----:B------:R-:W-:Y:S01]  /*a440*/  FMUL R151, R151, R154 ;  /* 0x0000009a97977220 */ /* 0x000fe20000400000 */
[----:B------:R-:W-:Y:S01]  /*a450*/  ISETP.GT.AND P2, PT, R0, 0x8, P1 ;  /* 0x000000080000780c */ /* 0x000fe20000f44270 */
[----:B------:R-:W-:Y:S01]  /*a460*/  @P3 STG.E.U16 desc[UR36][R6.64+0x132], R103 ;  /* 0x0001326706003986 */ /* 0x000fe2000c101524 */
[----:B------:R-:W-:-:S02]  /*a470*/  ISETP.GT.AND P1, PT, R3, 0xa8, PT ;  /* 0x000000a80300780c */ /* 0x000fc40003f24270 */
[----:B------:R-:W-:Y:S01]  /*a480*/  F2FP.BF16.F32.PACK_AB R105, RZ, R105 ;  /* 0x00000069ff69723e */ /* 0x000fe200000010ff */
[----:B------:R-:W-:Y:S01]  /*a490*/  @P4 STG.E.U16 desc[UR36][R4.64+0x140], R104 ;  /* 0x0001406804004986 */ /* 0x000fe2000c101524 */
[C---:B------:R-:W-:Y:S02]  /*a4a0*/  ISETP.GT.AND P3, PT, R0.reuse, 0x8, P0 ;  /* 0x000000080000780c */ /* 0x040fe40000764270 */
[----:B------:R-:W-:Y:S01]  /*a4b0*/  ISETP.GT.AND P0, PT, R3, 0xa9, PT ;  /* 0x000000a90300780c */ /* 0x000fe20003f04270 */
[----:B------:R-:W-:Y:S01]  /*a4c0*/  @P5 STG.E.U16 desc[UR36][R4.64+0x142], R105 ;  /* 0x0001426904005986 */ /* 0x000fe2000c101524 */
[C---:B------:R-:W-:Y:S02]  /*a4d0*/  ISETP.GT.AND P4, PT, R0.reuse, RZ, P1 ;  /* 0x000000ff0000720c */ /* 0x040fe40000f84270 */
[----:B------:R-:W-:Y:S02]  /*a4e0*/  F2FP.BF16.F32.PACK_AB R106, RZ, R106 ;  /* 0x0000006aff6a723e */ /* 0x000fe400000010ff */
[----:B------:R-:W-:-:S02]  /*a4f0*/  ISETP.GT.AND P5, PT, R0, RZ, P0 ;  /* 0x000000ff0000720c */ /* 0x000fc400007a4270 */
[----:B------:R-:W-:Y:S01]  /*a500*/  F2FP.BF16.F32.PACK_AB R107, RZ, R107 ;  /* 0x0000006bff6b723e */ /* 0x000fe200000010ff */
[----:B------:R-:W-:Y:S01]  /*a510*/  @P2 STG.E.U16 desc[UR36][R6.64+0x140], R106 ;  /* 0x0001406a06002986 */ /* 0x000fe2000c101524 */
[----:B------:R-:W-:Y:S02]  /*a520*/  F2FP.BF16.F32.PACK_AB R108, RZ, R108 ;  /* 0x0000006cff6c723e */ /* 0x000fe400000010ff */
[C---:B------:R-:W-:Y:S01]  /*a530*/  ISETP.GT.AND P2, PT, R0.reuse, 0x8, P1 ;  /* 0x000000080000780c */ /* 0x040fe20000f44270 */
[----:B------:R-:W-:Y:S01]  /*a540*/  @P3 STG.E.U16 desc[UR36][R6.64+0x142], R107 ;  /* 0x0001426b06003986 */ /* 0x000fe2000c101524 */
[----:B------:R-:W-:Y:S02]  /*a550*/  ISETP.GT.AND P1, PT, R3, 0xb0, PT ;  /* 0x000000b00300780c */ /* 0x000fe40003f24270 */
[----:B------:R-:W-:Y:S01]  /*a560*/  F2FP.BF16.F32.PACK_AB R109, RZ, R109 ;  /* 0x0000006dff6d723e */ /* 0x000fe200000010ff */
[----:B------:R-:W-:Y:S01]  /*a570*/  @P4 STG.E.U16 desc[UR36][R4.64+0x150], R108 ;  /* 0x0001506c04004986 */ /* 0x000fe2000c101524 */
[----:B------:R-:W-:-:S02]  /*a580*/  ISETP.GT.AND P3, PT, R0, 0x8, P0 ;  /* 0x000000080000780c */ /* 0x000fc40000764270 */
[----:B------:R-:W-:Y:S01]  /*a590*/  ISETP.GT.AND P0, PT, R3, 0xb1, PT ;  /* 0x000000b10300780c */ /* 0x000fe20003f04270 */
[----:B------:R-:W-:Y:S01]  /*a5a0*/  @P5 STG.E.U16 desc[UR36][R4.64+0x152], R109 ;  /* 0x0001526d04005986 */ /* 0x000fe2000c101524 */
[C---:B------:R-:W-:Y:S02]  /*a5b0*/  ISETP.GT.AND P4, PT, R0.reuse, RZ, P1 ;  /* 0x000000ff0000720c */ /* 0x040fe40000f84270 */
[----:B------:R-:W-:Y:S02]  /*a5c0*/  F2FP.BF16.F32.PACK_AB R110, RZ, R110 ;  /* 0x0000006eff6e723e */ /* 0x000fe400000010ff */
[----:B------:R-:W-:Y:S02]  /*a5d0*/  ISETP.GT.AND P5, PT, R0, RZ, P0 ;  /* 0x000000ff0000720c */ /* 0x000fe400007a4270 */
[----:B------:R-:W-:Y:S01]  /*a5e0*/  F2FP.BF16.F32.PACK_AB R111, RZ, R111 ;  /* 0x0000006fff6f723e */ /* 0x000fe200000010ff */
[----:B------:R-:W-:Y:S01]  /*a5f0*/  @P2 STG.E.U16 desc[UR36][R6.64+0x150], R110 ;  /* 0x0001506e06002986 */ /* 0x000fe2000c101524 */
[----:B------:R-:W-:-:S02]  /*a600*/  F2FP.BF16.F32.PACK_AB R112, RZ, R112 ;  /* 0x00000070ff70723e */ /* 0x000fc400000010ff */
[C---:B------:R-:W-:Y:S01]  /*a610*/  ISETP.GT.AND P2, PT, R0.reuse, 0x8, P1 ;  /* 0x000000080000780c */ /* 0x040fe20000f44270 */
[----:B------:R-:W-:Y:S01]  /*a620*/  @P3 STG.E.U16 desc[UR36][R6.64+0x152], R111 ;  /* 0x0001526f06003986 */ /* 0x000fe2000c101524 */
[C---:B------:R-:W-:Y:S02]  /*a630*/  ISETP.GT.AND P1, PT, R3.reuse, 0xb8, PT ;  /* 0x000000b80300780c */ /* 0x040fe40003f24270 */
[----:B------:R-:W-:Y:S01]  /*a640*/  F2FP.BF16.F32.PACK_AB R113, RZ, R113 ;  /* 0x00000071ff71723e */ /* 0x000fe200000010ff */
[----:B------:R-:W-:Y:S01]  /*a650*/  @P4 STG.E.U16 desc[UR36][R4.64+0x160], R112 ;  /* 0x0001607004004986 */ /* 0x000fe2000c101524 */
[C---:B------:R-:W-:Y:S02]  /*a660*/  ISETP.GT.AND P3, PT, R0.reuse, 0x8, P0 ;  /* 0x000000080000780c */ /* 0x040fe40000764270 */
[----:B------:R-:W-:Y:S01]  /*a670*/  ISETP.GT.AND P0, PT, R3, 0xb9, PT ;  /* 0x000000b90300780c */ /* 0x000fe20003f04270 */
[----:B------:R-:W-:Y:S01]  /*a680*/  @P5 STG.E.U16 desc[UR36][R4.64+0x162], R113 ;  /* 0x0001627104005986 */ /* 0x000fe2000c101524 */
[----:B------:R-:W-:-:S02]  /*a690*/  ISETP.GT.AND P4, PT, R0, RZ, P1 ;  /* 0x000000ff0000720c */ /* 0x000fc40000f84270 */
[----:B------:R-:W-:Y:S02]  /*a6a0*/  F2FP.BF16.F32.PACK_AB R114, RZ, R114 ;  /* 0x00000072ff72723e */ /* 0x000fe400000010ff */
[C---:B------:R-:W-:Y:S02]  /*a6b0*/  ISETP.GT.AND P5, PT, R0.reuse, RZ, P0 ;  /* 0x000000ff0000720c */ /* 0x040fe400007a4270 */
[----:B------:R-:W-:Y:S01]  /*a6c0*/  F2FP.BF16.F32.PACK_AB R115, RZ, R115 ;  /* 0x00000073ff73723e */ /* 0x000fe200000010ff */
[----:B------:R-:W-:Y:S01]  /*a6d0*/  @P2 STG.E.U16 desc[UR36][R6.64+0x160], R114 ;  /* 0x0001607206002986 */ /* 0x000fe2000c101524 */
[----:B------:R-:W-:Y:S02]  /*a6e0*/  F2FP.BF16.F32.PACK_AB R116, RZ, R116 ;  /* 0x00000074ff74723e */ /* 0x000fe400000010ff */
        /* <DEDUP_REMOVED lines=65> */
[----:B------:R-:W-:Y:S02]  /*ab00*/  ISETP.GT.AND P5, PT, R0, RZ, P0 ;  /* 0x000000ff0000720c */ /* 0x000fe400007a4270 */
[----:B------:R-:W-:Y:S02]  /*ab10*/  F2FP.BF16.F32.PACK_AB R134, RZ, R134 ;  /* 0x00000086ff86723e */ /* 0x000fe400000010ff */
[----:B------:R-:W-:Y:S02]  /*ab20*/  F2FP.BF16.F32.PACK_AB R135, RZ, R135 ;  /* 0x00000087ff87723e */ /* 0x000fe400000010ff */
[----:B------:R-:W-:Y:S01]  /*ab30*/  F2FP.BF16.F32.PACK_AB R136, RZ, R136 ;  /* 0x00000088ff88723e */ /* 0x000fe200000010ff */
[----:B------:R-:W-:Y:S01]  /*ab40*/  @P2 STG.E.U16 desc[UR36][R6.64+0x1b0], R134 ;  /* 0x0001b08606002986 */ /* 0x000fe2000c101524 */
[----:B------:R-:W-:-:S02]  /*ab50*/  F2FP.BF16.F32.PACK_AB R137, RZ, R137 ;  /* 0x00000089ff89723e */ /* 0x000fc400000010ff */
[C---:B------:R-:W-:Y:S01]  /*ab60*/  ISETP.GT.AND P1, PT, R0.reuse, 0x8, P1 ;  /* 0x000000080000780c */ /* 0x040fe20000f24270 */
[----:B------:R-:W-:Y:S01]  /*ab70*/  @P3 STG.E.U16 desc[UR36][R6.64+0x1b2], R135 ;  /* 0x0001b28706003986 */ /* 0x000fe2000c101524 */
[C---:B------:R-:W-:Y:S02]  /*ab80*/  ISETP.GT.AND P2, PT, R0.reuse, 0x8, P0 ;  /* 0x000000080000780c */ /* 0x040fe40000744270 */
[C---:B------:R-:W-:Y:S01]  /*ab90*/  ISETP.GT.AND P0, PT, R3.reuse, 0xe9, PT ;  /* 0x000000e90300780c */ /* 0x040fe20003f04270 */
[----:B------:R-:W-:Y:S01]  /*aba0*/  @P4 STG.E.U16 desc[UR36][R4.64+0x1c0], R136 ;  /* 0x0001c08804004986 */ /* 0x000fe2000c101524 */
[----:B------:R-:W-:Y:S02]  /*abb0*/  ISETP.GT.AND P4, PT, R3, 0xe8, PT ;  /* 0x000000e80300780c */ /* 0x000fe40003f84270 */
[----:B------:R-:W-:Y:S01]  /*abc0*/  F2FP.BF16.F32.PACK_AB R138, RZ, R138 ;  /* 0x0000008aff8a723e */ /* 0x000fe200000010ff */
[----:B------:R-:W-:Y:S01]  /*abd0*/  @P5 STG.E.U16 desc[UR36][R4.64+0x1c2], R137 ;  /* 0x0001c28904005986 */ /* 0x000fe2000c101524 */
[----:B------:R-:W-:-:S02]  /*abe0*/  ISETP.GT.AND P5, PT, R0, RZ, P4 ;  /* 0x000000ff0000720c */ /* 0x000fc400027a4270 */
[----:B------:R-:W-:Y:S01]  /*abf0*/  F2FP.BF16.F32.PACK_AB R139, RZ, R139 ;  /* 0x0000008bff8b723e */ /* 0x000fe200000010ff */
[----:B------:R-:W-:Y:S01]  /*ac00*/  @P1 STG.E.U16 desc[UR36][R6.64+0x1c0], R138 ;  /* 0x0001c08a06001986 */ /* 0x000fe2000c101524 */
[----:B------:R-:W-:Y:S02]  /*ac10*/  F2FP.BF16.F32.PACK_AB R140, RZ, R140 ;  /* 0x0000008cff8c723e */ /* 0x000fe400000010ff */
[C---:B------:R-:W-:Y:S01]  /*ac20*/  ISETP.GT.AND P3, PT, R0.reuse, RZ, P0 ;  /* 0x000000ff0000720c */ /* 0x040fe20000764270 */
[----:B------:R-:W-:Y:S01]  /*ac30*/  @P2 STG.E.U16 desc[UR36][R6.64+0x1c2], R139 ;  /* 0x0001c28b06002986 */ /* 0x000fe2000c101524 */
[C---:B------:R-:W-:Y:S02]  /*ac40*/  ISETP.GT.AND P4, PT, R0.reuse, 0x8, P4 ;  /* 0x000000080000780c */ /* 0x040fe40002784270 */
[----:B------:R-:W-:Y:S02]  /*ac50*/  F2FP.BF16.F32.PACK_AB R141, RZ, R141 ;  /* 0x0000008dff8d723e */ /* 0x000fe400000010ff */
[----:B------:R-:W-:Y:S01]  /*ac60*/  F2FP.BF16.F32.PACK_AB R142, RZ, R142 ;  /* 0x0000008eff8e723e */ /* 0x000fe200000010ff */
[----:B------:R-:W-:Y:S01]  /*ac70*/  @P5 STG.E.U16 desc[UR36][R4.64+0x1d0], R140 ;  /* 0x0001d08c04005986 */ /* 0x000fe2000c101524 */
[----:B------:R-:W-:-:S02]  /*ac80*/  ISETP.GT.AND P5, PT, R0, 0x8, P0 ;  /* 0x000000080000780c */ /* 0x000fc400007a4270 */
[----:B------:R-:W-:Y:S02]  /*ac90*/  F2FP.BF16.F32.PACK_AB R143, RZ, R143 ;  /* 0x0000008fff8f723e */ /* 0x000fe400000010ff */
[C---:B------:R-:W-:Y:S01]  /*aca0*/  ISETP.GT.AND P0, PT, R3.reuse, 0xf1, PT ;  /* 0x000000f10300780c */ /* 0x040fe20003f04270 */
[----:B------:R-:W-:Y:S01]  /*acb0*/  @P3 STG.E.U16 desc[UR36][R4.64+0x1d2], R141 ;  /* 0x0001d28d04003986 */ /* 0x000fe2000c101524 */
[----:B------:R-:W-:Y:S02]  /*acc0*/  ISETP.GT.AND P3, PT, R3, 0xf0, PT ;  /* 0x000000f00300780c */ /* 0x000fe40003f64270 */
[----:B------:R-:W-:Y:S01]  /*acd0*/  F2FP.BF16.F32.PACK_AB R144, RZ, R144 ;  /* 0x00000090ff90723e */ /* 0x000fe200000010ff */
[----:B------:R-:W-:Y:S01]  /*ace0*/  @P4 STG.E.U16 desc[UR36][R6.64+0x1d0], R142 ;  /* 0x0001d08e06004986 */ /* 0x000fe2000c101524 */
[C---:B------:R-:W-:Y:S02]  /*acf0*/  ISETP.GT.AND P4, PT, R0.reuse, RZ, P3 ;  /* 0x000000ff0000720c */ /* 0x040fe40001f84270 */
[----:B------:R-:W-:Y:S01]  /*ad00*/  F2FP.BF16.F32.PACK_AB R145, RZ, R145 ;  /* 0x00000091ff91723e */ /* 0x000fe200000010ff */
[----:B------:R-:W-:Y:S01]  /*ad10*/  @P5 STG.E.U16 desc[UR36][R6.64+0x1d2], R143 ;  /* 0x0001d28f06005986 */ /* 0x000fe2000c101524 */
[----:B------:R-:W-:-:S02]  /*ad20*/  ISETP.GT.AND P5, PT, R0, RZ, P0 ;  /* 0x000000ff0000720c */ /* 0x000fc400007a4270 */
[C---:B------:R-:W-:Y:S02]  /*ad30*/  ISETP.GT.AND P2, PT, R3.reuse, 0xf8, PT ;  /* 0x000000f80300780c */ /* 0x040fe40003f44270 */
[----:B------:R-:W-:Y:S02]  /*ad40*/  ISETP.GT.AND P1, PT, R3, 0xf9, PT ;  /* 0x000000f90300780c */ /* 0x000fe40003f24270 */
[C---:B------:R-:W-:Y:S02]  /*ad50*/  ISETP.GT.AND P3, PT, R0.reuse, 0x8, P3 ;  /* 0x000000080000780c */ /* 0x040fe40001f64270 */
[C---:B------:R-:W-:Y:S01]  /*ad60*/  ISETP.GT.AND P0, PT, R0.reuse, 0x8, P0 ;  /* 0x000000080000780c */ /* 0x040fe20000704270 */
[----:B------:R-:W-:Y:S01]  /*ad70*/  @P4 STG.E.U16 desc[UR36][R4.64+0x1e0], R144 ;  /* 0x0001e09004004986 */ /* 0x000fe2000c101524 */
[C---:B------:R-:W-:Y:S02]  /*ad80*/  ISETP.GT.AND P4, PT, R0.reuse, RZ, P1 ;  /* 0x000000ff0000720c */ /* 0x040fe40000f84270 */
[----:B------:R-:W-:Y:S01]  /*ad90*/  F2FP.BF16.F32.PACK_AB R146, RZ, R146 ;  /* 0x00000092ff92723e */ /* 0x000fe200000010ff */
[----:B------:R-:W-:Y:S01]  /*ada0*/  @P5 STG.E.U16 desc[UR36][R4.64+0x1e2], R145 ;  /* 0x0001e29104005986 */ /* 0x000fe2000c101524 */
[----:B------:R-:W-:-:S02]  /*adb0*/  ISETP.GT.AND P5, PT, R0, RZ, P2 ;  /* 0x000000ff0000720c */ /* 0x000fc400017a4270 */
[C---:B------:R-:W-:Y:S02]  /*adc0*/  ISETP.GT.AND P2, PT, R0.reuse, 0x8, P2 ;  /* 0x000000080000780c */ /* 0x040fe40001744270 */
[----:B------:R-:W-:Y:S01]  /*add0*/  F2FP.BF16.F32.PACK_AB R147, RZ, R147 ;  /* 0x00000093ff93723e */ /* 0x000fe200000010ff */
[----:B------:R-:W-:Y:S01]  /*ade0*/  @P3 STG.E.U16 desc[UR36][R6.64+0x1e0], R146 ;  /* 0x0001e09206003986 */ /* 0x000fe2000c101524 */
[----:B------:R-:W-:Y:S02]  /*adf0*/  ISETP.GT.AND P1, PT, R0, 0x8, P1 ;  /* 0x000000080000780c */ /* 0x000fe40000f24270 */
[----:B------:R-:W-:Y:S01]  /*ae00*/  F2FP.BF16.F32.PACK_AB R148, RZ, R148 ;  /* 0x00000094ff94723e */ /* 0x000fe200000010ff */
[----:B------:R-:W-:Y:S01]  /*ae10*/  @P0 STG.E.U16 desc[UR36][R6.64+0x1e2], R147 ;  /* 0x0001e29306000986 */ /* 0x000fe2000c101524 */
[----:B------:R-:W-:Y:S02]  /*ae20*/  F2FP.BF16.F32.PACK_AB R149, RZ, R149 ;  /* 0x00000095ff95723e */ /* 0x000fe400000010ff */
[----:B------:R-:W-:Y:S01]  /*ae30*/  F2FP.BF16.F32.PACK_AB R150, RZ, R150 ;  /* 0x00000096ff96723e */ /* 0x000fe200000010ff */
[----:B------:R-:W-:Y:S01]  /*ae40*/  @P5 STG.E.U16 desc[UR36][R4.64+0x1f0], R148 ;  /* 0x0001f09404005986 */ /* 0x000fe2000c101524 */
[----:B------:R-:W-:-:S03]  /*ae50*/  F2FP.BF16.F32.PACK_AB R151, RZ, R151 ;  /* 0x00000097ff97723e */ /* 0x000fc600000010ff */
[----:B------:R0:W-:Y:S02]  /*ae60*/  @P4 STG.E.U16 desc[UR36][R4.64+0x1f2], R149 ;  /* 0x0001f29504004986 */ /* 0x0001e4000c101524 */
[----:B0-----:R-:W-:Y:S02]  /*ae70*/  @P2 IMAD.MOV.U32 R4, RZ, RZ, R6 ;  /* 0x000000ffff042224 */ /* 0x001fe400078e0006 */
[----:B------:R-:W-:-:S05]  /*ae80*/  @P2 IMAD.MOV.U32 R5, RZ, RZ, R7 ;  /* 0x000000ffff052224 */ /* 0x000fca00078e0007 */
[----:B------:R0:W-:Y:S04]  /*ae90*/  @P2 STG.E.U16 desc[UR36][R4.64+0x1f0], R150 ;  /* 0x0001f09604002986 */ /* 0x0001e8000c101524 */
[----:B------:R0:W-:Y:S02]  /*aea0*/  @P1 STG.E.U16 desc[UR36][R6.64+0x1f2], R151 ;  /* 0x0001f29706001986 */ /* 0x0001e4000c101524 */
.L_x_291:
[----:B------:R-:W-:Y:S05]  /*aeb0*/  BSYNC B0 ;  /* 0x0000000000007941 */ /* 0x000fea0003800000 */
.L_x_37:
[----:B------:R-:W-:Y:S01]  /*aec0*/  ULDC UR4, c[0x0][0xc] ;  /* 0x0000030000047ab9 */ /* 0x000fe20000000800 */
[----:B------:R-:W-:Y:S01]  /*aed0*/  ULDC UR5, c[0x0][0x10] ;  /* 0x0000040000057ab9 */ /* 0x000fe20000000800 */
[----:B0-----:R-:W0:Y:S01]  /*aee0*/  LDC R3, c[0x0][0x14] ;  /* 0x00000500ff037b82 */ /* 0x001e220000000800 */
[----:B------:R-:W-:Y:S01]  /*aef0*/  UIMAD.WIDE.U32 UR4, UR4, UR5, URZ ;  /* 0x00000005040472a5 */ /* 0x000fe2000f8e003f */
[----:B------:R-:W-:Y:S01]  /*af00*/  PRMT R0, RZ, 0x7610, R0 ;  /* 0x00007610ff007816 */ /* 0x000fe20000000000 */
[----:B------:R-:W-:Y:S02]  /*af10*/  IMAD.MOV.U32 R22, RZ, RZ, -0x1 ;  /* 0xffffffffff167424 */ /* 0x000fe400078e00ff */
[----:B------:R-:W-:Y:S02]  /*af20*/  IMAD.MOV.U32 R23, RZ, RZ, -0x1 ;  /* 0xffffffffff177424 */ /* 0x000fe400078e00ff */
[----:B0-----:R-:W-:-:S04]  /*af30*/  IMAD.WIDE.U32 R16, R3, UR4, R16 ;  /* 0x0000000403107c25 */ /* 0x001fc8000f8e0010 */
[----:B------:R-:W-:Y:S01]  /*af40*/  IMAD R3, R3, UR5, RZ ;  /* 0x0000000503037c24 */ /* 0x000fe2000f8e02ff */
[----:B------:R-:W-:Y:S02]  /*af50*/  ULDC.64 UR4, c[0x0][0x850] ;  /* 0x0002140000047ab9 */ /* 0x000fe40000000a00 */
[----:B------:R-:W-:Y:S01]  /*af60*/  ISETP.GE.U32.AND P0, PT, R16, UR4, PT ;  /* 0x0000000410007c0c */ /* 0x000fe2000bf06070 */
[----:B------:R-:W-:-:S05]  /*af70*/  IMAD.IADD R17, R17, 0x1, R3 ;  /* 0x0000000111117824 */ /* 0x000fca00078e0203 */
[----:B------:R-:W-:-:S13]  /*af80*/  ISETP.GE.U32.AND.EX P0, PT, R17, UR5, PT, P0 ;  /* 0x0000000511007c0c */ /* 0x000fda000bf06100 */
[----:B------:R-:W-:Y:S05]  /*af90*/  @P0 BRA `(.L_x_292) ;  /* 0x0000000400640947 */ /* 0x000fea0003800000 */
[----:B------:R-:W0:Y:S01]  /*afa0*/  S2R R12, SR_CTAID.X ;  /* 0x00000000000c7919 */ /* 0x000e220000002500 */
[----:B------:R-:W0:Y:S01]  /*afb0*/  LDC.64 R10, c[0x0][0x828] ;  /* 0x00020a00ff0a7b82 */ /* 0x000e220000000a00 */
[----:B------:R-:W-:Y:S01]  /*afc0*/  ULDC UR4, c[0x0][0x150] ;  /* 0x0000540000047ab9 */ /* 0x000fe20000000800 */
[----:B-1234-:R-:W-:Y:S01]  /*afd0*/  IMAD.MOV.U32 R8, RZ, RZ, R16 ;  /* 0x000000ffff087224 */ /* 0x01efe200078e0010 */
[----:B------:R-:W1:Y:S01]  /*afe0*/  S2R R22, SR_CTAID.Y ;  /* 0x0000000000167919 */ /* 0x000e620000002600 */
[----:B------:R-:W-:-:S04]  /*aff0*/  IMAD.MOV.U32 R9, RZ, RZ, R17 ;  /* 0x000000ffff097224 */ /* 0x000fc800078e0011 */
[----:B------:R-:W2:Y:S08]  /*b000*/  LDC R21, c[0x0][0x144] ;  /* 0x00005100ff157b82 */ /* 0x000eb00000000800 */
[----:B------:R-:W3:Y:S08]  /*b010*/  LDC R0, c[0x0][0x830] ;  /* 0x00020c00ff007b82 */ /* 0x000ef00000000800 */
[----:B------:R-:W4:Y:S01]  /*b020*/  LDC.64 R14, c[0x0][0x820] ;  /* 0x00020800ff0e7b82 */ /* 0x000f220000000a00 */
[----:B0-----:R-:W-:-:S04]  /*b030*/  ISETP.NE.U32.AND P0, PT, R10, RZ, PT ;  /* 0x000000ff0a00720c */ /* 0x001fc80003f05070 */
[----:B------:R-:W-:Y:S02]  /*b040*/  ISETP.NE.AND.EX P0, PT, R11, RZ, PT, P0 ;  /* 0x000000ff0b00720c */ /* 0x000fe40003f05300 */
[----:B------:R-:W-:-:S05]  /*b050*/  I2FP.F32.U32 R3, R12 ;  /* 0x0000000c00037245 */ /* 0x000fca0000201000 */
[----:B------:R-:W-:-:S04]  /*b060*/  FMUL R3, R3, UR4 ;  /* 0x0000000403037c20 */ /* 0x000fc80008400000 */
[----:B------:R0:W0:Y:S02]  /*b070*/  F2I.U32.TRUNC.NTZ R20, R3 ;  /* 0x0000000300147305 */ /* 0x000024000020f000 */
[----:B-123--:R-:W-:Y:S05]  /*b080*/  @!P0 BRA `(.L_x_293) ;  /* 0x0000000000288947 */ /* 0x00efea0003800000 */
[----:B0-----:R-:W0:Y:S02]  /*b090*/  LDC R3, c[0x0][0x834] ;  /* 0x00020d00ff037b82 */ /* 0x001e240000000800 */
        /* <DEDUP_REMOVED lines=9> */
.L_x_293:
[----:B------:R-:W1:Y:S01]  /*b130*/  LDC.64 R26, c[0x0][0x840] ;  /* 0x00021000ff1a7b82 */ /* 0x000e620000000a00 */
[-CC-:B------:R-:W-:Y:S01]  /*b140*/  SHF.R.U64 R23, R8, R0.reuse, R9.reuse ;  /* 0x0000000008177219 */ /* 0x180fe20000001209 */
[----:B0-----:R-:W-:Y:S01]  /*b150*/  IMAD.MOV R20, RZ, RZ, -R20 ;  /* 0x000000ffff147224 */ /* 0x001fe200078e0a14 */
[----:B------:R-:W-:Y:S01]  /*b160*/  SHF.R.U32.HI R0, RZ, R0, R9 ;  /* 0x00000000ff007219 */ /* 0x000fe20000011609 */
[----:B------:R-:W-:Y:S01]  /*b170*/  ULDC UR4, c[0x0][0x154] ;  /* 0x0000550000047ab9 */ /* 0x000fe20000000800 */
[----:B------:R-:W-:Y:S01]  /*b180*/  IADD3 R3, P0, RZ, -R23, RZ ;  /* 0x80000017ff037210 */ /* 0x000fe20007f1e0ff */
[----:B------:R-:W-:Y:S02]  /*b190*/  IMAD R21, R21, R20, R12 ;  /* 0x0000001415157224 */ /* 0x000fe400078e020c */
[----:B------:R-:W0:Y:S01]  /*b1a0*/  LDC R6, c[0x0][0x818] ;  /* 0x00020600ff067b82 */ /* 0x000e220000000800 */
[----:B------:R-:W-:Y:S02]  /*b1b0*/  IMAD.MOV.U32 R7, RZ, RZ, 0x1 ;  /* 0x00000001ff077424 */ /* 0x000fe400078e00ff */
[----:B------:R-:W-:-:S04]  /*b1c0*/  IMAD.X R5, RZ, RZ, ~R0, P0 ;  /* 0x000000ffff057224 */ /* 0x000fc800000e0e00 */
[-C--:B----4-:R-:W-:Y:S01]  /*b1d0*/  IMAD R0, R5, R14.reuse, RZ ;  /* 0x0000000e05007224 */ /* 0x090fe200078e02ff */
[----:B------:R-:W2:Y:S01]  /*b1e0*/  LDC R8, c[0x0][0x808] ;  /* 0x00020200ff087b82 */ /* 0x000ea20000000800 */
[----:B------:R-:W-:-:S04]  /*b1f0*/  IMAD.WIDE.U32 R4, R3, R14, R16 ;  /* 0x0000000e03047225 */ /* 0x000fc800078e0010 */
[----:B------:R-:W-:Y:S01]  /*b200*/  IMAD R3, R3, R15, R0 ;  /* 0x0000000f03037224 */ /* 0x000fe200078e0200 */
[----:B------:R-:W-:Y:S02]  /*b210*/  I2FP.F32.U32 R0, R22 ;  /* 0x0000001600007245 */ /* 0x000fe40000201000 */
[----:B-----5:R-:W3:Y:S01]  /*b220*/  LDC R24, c[0x0][0x858] ;  /* 0x00021600ff187b82 */ /* 0x020ee20000000800 */
[----:B------:R-:W-:Y:S01]  /*b230*/  IMAD.IADD R3, R5, 0x1, R3 ;  /* 0x0000000105037824 */ /* 0x000fe200078e0203 */
[----:B-1----:R-:W-:Y:S01]  /*b240*/  ISETP.NE.U32.AND P0, PT, R26, RZ, PT ;  /* 0x000000ff1a00720c */ /* 0x002fe20003f05070 */
[----:B------:R-:W-:Y:S01]  /*b250*/  FMUL R0, R0, UR4 ;  /* 0x0000000400007c20 */ /* 0x000fe20008400000 */
[----:B------:R-:W-:Y:S02]  /*b260*/  IMAD.MOV.U32 R5, RZ, RZ, -0x1 ;  /* 0xffffffffff057424 */ /* 0x000fe400078e00ff */
[----:B------:R-:W-:Y:S01]  /*b270*/  ISETP.NE.AND.EX P0, PT, R27, RZ, PT, P0 ;  /* 0x000000ff1b00720c */ /* 0x000fe20003f05300 */
[----:B------:R1:W4:Y:S01]  /*b280*/  F2I.U32.TRUNC.NTZ R13, R0 ;  /* 0x00000000000d7305 */ /* 0x000322000020f000 */
[----:B------:R-:W1:Y:S01]  /*b290*/  LDC R15, c[0x0][0x148] ;  /* 0x00005200ff0f7b82 */ /* 0x000e620000000800 */
[----:B0-----:R-:W-:-:S02]  /*b2a0*/  SHF.R.U64 R12, R4, R6, R3 ;  /* 0x00000006040c7219 */ /* 0x001fc40000001203 */
[----:B------:R-:W-:-:S05]  /*b2b0*/  SHF.R.U32.HI R3, RZ, R6, R3 ;  /* 0x00000006ff037219 */ /* 0x000fca0000011603 */
[----:B------:R-:W0:Y:S01]  /*b2c0*/  LDC R20, c[0x0][0x800] ;  /* 0x00020000ff147b82 */ /* 0x000e220000000800 */
[-CC-:B--2---:R-:W-:Y:S02]  /*b2d0*/  SHF.R.U64 R10, R12, R8.reuse, R3.reuse ;  /* 0x000000080c0a7219 */ /* 0x184fe40000001203 */
[----:B------:R-:W-:-:S05]  /*b2e0*/  SHF.R.U32.HI R3, RZ, R8, R3 ;  /* 0x00000008ff037219 */ /* 0x000fca0000011603 */
[----:B------:R-:W2:Y:S01]  /*b2f0*/  LDC R28, c[0x0][0x848] ;  /* 0x00021200ff1c7b82 */ /* 0x000ea20000000800 */
[-C--:B---3--:R-:W-:Y:S02]  /*b300*/  SHF.L.U32 R4, R5, R24.reuse, RZ ;  /* 0x0000001805047219 */ /* 0x088fe400000006ff */
[--C-:B------:R-:W-:Y:S02]  /*b310*/  SHF.R.U64 R14, R10, R24, R3.reuse ;  /* 0x000000180a0e7219 */ /* 0x100fe40000001203 */
[----:B------:R-:W-:Y:S02]  /*b320*/  LOP3.LUT R25, RZ, R4, RZ, 0x33, !PT ;  /* 0x00000004ff197212 */ /* 0x000fe400078e33ff */
[-C--:B------:R-:W-:Y:S01]  /*b330*/  SHF.R.U32.HI R5, RZ, R24.reuse, R3 ;  /* 0x00000018ff057219 */ /* 0x080fe20000011603 */
[----:B------:R-:W3:Y:S01]  /*b340*/  LDC R29, c[0x0][0x838] ;  /* 0x00020e00ff1d7b82 */ /* 0x000ee20000000800 */
[----:B------:R-:W-:Y:S01]  /*b350*/  SHF.L.U32 R152, R7, R24, RZ ;  /* 0x0000001807987219 */ /* 0x000fe200000006ff */
[----:B------:R-:W-:-:S06]  /*b360*/  IMAD.MOV.U32 R4, RZ, RZ, R14 ;  /* 0x000000ffff047224 */ /* 0x000fcc00078e000e */
[----:B------:R-:W0:Y:S01]  /*b370*/  LDC R30, c[0x0][0x810] ;  /* 0x00020400ff1e7b82 */ /* 0x000e220000000800 */
[----:B----4-:R-:W-:Y:S05]  /*b380*/  @!P0 BRA `(.L_x_294) ;  /* 0x0000000000288947 */ /* 0x010fea0003800000 */
[----:B------:R-:W4:Y:S02]  /*b390*/  LDC R3, c[0x0][0x84c] ;  /* 0x00021300ff037b82 */ /* 0x000f240000000800 */
[----:B----4-:R-:W-:-:S05]  /*b3a0*/  IADD3 R3, P0, R14, R3, RZ ;  /* 0x000000030e037210 */ /* 0x010fca0007f1e0ff */
        /* <DEDUP_REMOVED lines=8> */
.L_x_294:
[----:B------:R-:W-:Y:S01]  /*b430*/  ISETP.NE.AND P0, PT, R2, 0x1, PT ;  /* 0x000000010200780c */ /* 0x000fe20003f05270 */
[----:B0-----:R-:W-:Y:S01]  /*b440*/  VIADD R7, R20, 0xffffffff ;  /* 0xffffffff14077836 */ /* 0x001fe20000000000 */
[----:B-12---:R-:W-:Y:S01]  /*b450*/  SHF.R.U64 R0, R4, R28, R5 ;  /* 0x0000001c04007219 */ /* 0x006fe20000001205 */
[----:B------:R-:W-:Y:S01]  /*b460*/  IMAD.MOV R13, RZ, RZ, -R13 ;  /* 0x000000ffff0d7224 */ /* 0x000fe200078e0a0d */
[----:B------:R-:W-:Y:S01]  /*b470*/  LOP3.LUT R5, R10, R25, RZ, 0xc0, !PT ;  /* 0x000000190a057212 */ /* 0x000fe200078ec0ff */
[----:B------:R-:W-:Y:S02]  /*b480*/  IMAD.MOV.U32 R4, RZ, RZ, 0x1 ;  /* 0x00000001ff047424 */ /* 0x000fe400078e00ff */
[----:B------:R-:W-:Y:S02]  /*b490*/  IMAD.MOV R3, RZ, RZ, -R0 ;  /* 0x000000ffff037224 */ /* 0x000fe400078e0a00 */
[----:B------:R-:W-:Y:S01]  /*b4a0*/  IMAD R152, R152, R0, R5 ;  /* 0x0000000098987224 */ /* 0x000fe200078e0205 */
[----:B------:R-:W-:Y:S01]  /*b4b0*/  LOP3.LUT R5, R12, R7, RZ, 0xc0, !PT ;  /* 0x000000070c057212 */ /* 0x000fe200078ec0ff */
[----:B---3--:R-:W-:-:S02]  /*b4c0*/  IMAD R0, R3, R29, R14 ;  /* 0x0000001d03007224 */ /* 0x008fc400078e020e */
[----:B------:R-:W-:Y:S02]  /*b4d0*/  @P0 IMAD R21, R15, R13, R22 ;  /* 0x0000000d0f150224 */ /* 0x000fe400078e0216 */
[----:B------:R-:W-:Y:S01]  /*b4e0*/  IMAD R3, R0, R20, R5 ;  /* 0x0000001400037224 */ /* 0x000fe200078e0205 */
[----:B------:R-:W-:Y:S01]  /*b4f0*/  PRMT R0, R4, 0x7610, R0 ;  /* 0x0000761004007816 */ /* 0x000fe20000000000 */
[----:B------:R-:W-:-:S05]  /*b500*/  IMAD R152, R152, R30, R21 ;  /* 0x0000001e98987224 */ /* 0x000fca00078e0215 */
[----:B------:R-:W-:Y:S02]  /*b510*/  SEL R22, R3, R152, !P0 ;  /* 0x0000009803167207 */ /* 0x000fe40004000000 */
[----:B------:R-:W-:-:S07]  /*b520*/  SEL R152, R152, R3, !P0 ;  /* 0x0000000398987207 */ /* 0x000fce0004000000 */
.L_x_292:
[----:B------:R-:W-:-:S13]  /*b530*/  LOP3.LUT P0, RZ, R0, 0xff, RZ, 0xc0, !PT ;  /* 0x000000ff00ff7812 */ /* 0x000fda000780c0ff */
[----:B------:R-:W-:Y:S05]  /*b540*/  @P0 BRA `(.L_x_295) ;  /* 0xffffff5800800947 */ /* 0x000fea000383ffff */
[----:B------:R-:W-:Y:S05]  /*b550*/  EXIT ;  /* 0x000000000000794d */ /* 0x000fea0003800000 */
.L_x_3:
[----:B0-----:R-:W-:Y:S01]  /*b560*/  ULDC.64 UR4, c[0x0][0x850] ;  /* 0x0002140000047ab9 */ /* 0x001fe20000000a00 */
        /* <DEDUP_REMOVED lines=25> */
.L_x_297:
[-CC-:B------:R-:W-:Y:S01]  /*b700*/  SHF.R.U64 R29, R10, R14.reuse, R11.reuse ;  /* 0x0000000e0a1d7219 */ /* 0x180fe2000000120b */
[----:B------:R-:W0:Y:S01]  /*b710*/  LDC.64 R22, c[0x0][0x840] ;  /* 0x00021000ff167b82 */ /* 0x000e220000000a00 */
[----:B------:R-:W-:Y:S01]  /*b720*/  SHF.R.U32.HI R5, RZ, R14, R11 ;  /* 0x0000000eff057219 */ /* 0x000fe2000001160b */
[----:B------:R-:W-:Y:S01]  /*b730*/  ULDC UR4, c[0x0][0x150] ;  /* 0x0000540000047ab9 */ /* 0x000fe20000000800 */
[----:B------:R-:W-:Y:S02]  /*b740*/  IADD3 R9, P0, RZ, -R29, RZ ;  /* 0x8000001dff097210 */ /* 0x000fe40007f1e0ff */
[----:B------:R-:W-:-:S03]  /*b750*/  I2FP.F32.U32 R6, R4 ;  /* 0x0000000400067245 */ /* 0x000fc60000201000 */
[----:B------:R-:W1:Y:S01]  /*b760*/  LDC R12, c[0x0][0x818] ;  /* 0x00020600ff0c7b82 */ /* 0x000e620000000800 */
[----:B------:R-:W-:Y:S02]  /*b770*/  IMAD.X R5, RZ, RZ, ~R5, P0 ;  /* 0x000000ffff057224 */ /* 0x000fe400000e0e05 */
[----:B------:R-:W-:Y:S01]  /*b780*/  FMUL R11, R6, UR4 ;  /* 0x00000004060b7c20 */ /* 0x000fe20008400000 */
[----:B------:R-:W-:Y:S01]  /*b790*/  IMAD.WIDE.U32 R6, R9, R20, R16 ;  /* 0x0000001409067225 */ /* 0x000fe200078e0010 */
[----:B------:R-:W-:-:S03]  /*b7a0*/  ULDC UR4, c[0x0][0x154] ;  /* 0x0000550000047ab9 */ /* 0x000fc60000000800 */
[----:B------:R-:W-:Y:S01]  /*b7b0*/  IMAD R8, R5, R20, RZ ;  /* 0x0000001405087224 */ /* 0x000fe200078e02ff */
[----:B------:R-:W2:Y:S01]  /*b7c0*/  LDC R13, c[0x0][0x144] ;  /* 0x00005100ff0d7b82 */ /* 0x000ea20000000800 */
[----:B------:R-:W3:Y:S02]  /*b7d0*/  F2I.U32.TRUNC.NTZ R11, R11 ;  /* 0x0000000b000b7305 */ /* 0x000ee4000020f000 */
[----:B------:R-:W-:Y:S02]  /*b7e0*/  IMAD R5, R9, R21, R8 ;  /* 0x0000001509057224 */ /* 0x000fe400078e0208 */
[----:B------:R-:W-:Y:S02]  /*b7f0*/  IMAD.MOV.U32 R8, RZ, RZ, -0x1 ;  /* 0xffffffffff087424 */ /* 0x000fe400078e00ff */
[----:B------:R-:W-:Y:S01]  /*b800*/  IMAD.IADD R5, R7, 0x1, R5 ;  /* 0x0000000107057824 */ /* 0x000fe200078e0205 */
[----:B------:R-:W4:Y:S01]  /*b810*/  LDC R20, c[0x0][0x808] ;  /* 0x00020200ff147b82 */ /* 0x000f220000000800 */
[----:B------:R-:W-:-:S02]  /*b820*/  I2FP.F32.U32 R7, R3 ;  /* 0x0000000300077245 */ /* 0x000fc40000201000 */
[----:B0-----:R-:W-:-:S03]  /*b830*/  ISETP.NE.U32.AND P0, PT, R22, RZ, PT ;  /* 0x000000ff1600720c */ /* 0x001fc60003f05070 */
[----:B------:R-:W-:Y:S01]  /*b840*/  FMUL R7, R7, UR4 ;  /* 0x0000000407077c20 */ /* 0x000fe20008400000 */
[----:B------:R-:W-:Y:S01]  /*b850*/  ISETP.NE.AND.EX P0, PT, R23, RZ, PT, P0 ;  /* 0x000000ff1700720c */ /* 0x000fe20003f05300 */
[----:B------:R-:W0:Y:S01]  /*b860*/  LDC R9, c[0x0][0x858] ;  /* 0x00021600ff097b82 */ /* 0x000e220000000800 */
[-C--:B-1----:R-:W-:Y:S01]  /*b870*/  SHF.R.U64 R10, R6, R12.reuse, R5 ;  /* 0x0000000c060a7219 */ /* 0x082fe20000001205 */
[----:B---3--:R-:W-:Y:S01]  /*b880*/  IMAD.MOV R6, RZ, RZ, -R11 ;  /* 0x000000ffff067224 */ /* 0x008fe200078e0a0b */
[----:B------:R-:W-:Y:S02]  /*b890*/  SHF.R.U32.HI R5, RZ, R12, R5 ;  /* 0x0000000cff057219 */ /* 0x000fe40000011605 */
[----:B------:R1:W3:Y:S03]  /*b8a0*/  F2I.U32.TRUNC.NTZ R12, R7 ;  /* 0x00000007000c7305 */ /* 0x0002e6000020f000 */
[----:B------:R-:W1:Y:S01]  /*b8b0*/  LDC R14, c[0x0][0x148] ;  /* 0x00005200ff0e7b82 */ /* 0x000e620000000800 */
[----:B--2---:R-:W-:-:S02]  /*b8c0*/  IMAD R31, R13, R6, R4 ;  /* 0x000000060d1f7224 */ /* 0x004fc400078e0204 */
[----:B------:R-:W-:-:S05]  /*b8d0*/  IMAD.MOV.U32 R6, RZ, RZ, 0x1 ;  /* 0x00000001ff067424 */ /* 0x000fca00078e00ff */
[----:B------:R-:W2:Y:S01]  /*b8e0*/  LDC R21, c[0x0][0x800] ;  /* 0x00020000ff157b82 */ /* 0x000ea20000000800 */
[-CC-:B----4-:R-:W-:Y:S02]  /*b8f0*/  SHF.R.U64 R13, R10, R20.reuse, R5.reuse ;  /* 0x000000140a0d7219 */ /* 0x190fe40000001205 */
[----:B------:R-:W-:-:S05]  /*b900*/  SHF.R.U32.HI R4, RZ, R20, R5 ;  /* 0x00000014ff047219 */ /* 0x000fca0000011605 */
[----:B------:R-:W4:Y:S01]  /*b910*/  LDC R24, c[0x0][0x848] ;  /* 0x00021200ff187b82 */ /* 0x000f220000000800 */
[-CC-:B0-----:R-:W-:Y:S02]  /*b920*/  SHF.R.U64 R15, R13, R9.reuse, R4.reuse ;  /* 0x000000090d0f7219 */ /* 0x181fe40000001204 */
[-C--:B------:R-:W-:Y:S02]  /*b930*/  SHF.L.U32 R8, R8, R9.reuse, RZ ;  /* 0x0000000908087219 */ /* 0x080fe400000006ff */
[-C--:B------:R-:W-:Y:S01]  /*b940*/  SHF.R.U32.HI R5, RZ, R9.reuse, R4 ;  /* 0x00000009ff057219 */ /* 0x080fe20000011604 */
[----:B------:R-:W-:Y:S01]  /*b950*/  IMAD.MOV.U32 R4, RZ, RZ, R15 ;  /* 0x000000ffff047224 */ /* 0x000fe200078e000f */
[----:B------:R-:W-:Y:S01]  /*b960*/  SHF.L.U32 R20, R6, R9, RZ ;  /* 0x0000000906147219 */ /* 0x000fe200000006ff */
[----:B------:R-:W0:Y:S01]  /*b970*/  LDC R25, c[0x0][0x838] ;  /* 0x00020e00ff197b82 */ /* 0x000e220000000800 */
[----:B------:R-:W-:-:S07]  /*b980*/  LOP3.LUT R26, RZ, R8, RZ, 0x33, !PT ;  /* 0x00000008ff1a7212 */ /* 0x000fce00078e33ff */
[----:B------:R-:W0:Y:S01]  /*b990*/  LDC R27, c[0x0][0x810] ;  /* 0x00020400ff1b7b82 */ /* 0x000e220000000800 */
[----:B-1-3--:R-:W-:Y:S05]  /*b9a0*/  @!P0 BRA `(.L_x_298) ;  /* 0x0000000000288947 */ /* 0x00afea0003800000 */
[----:B------:R-:W1:Y:S02]  /*b9b0*/  LDC R4, c[0x0][0x84c] ;  /* 0x00021300ff047b82 */ /* 0x000e640000000800 */
[----:B-1----:R-:W-:-:S05]  /*b9c0*/  IADD3 R9, P0, R15, R4, RZ ;  /* 0x000000040f097210 */ /* 0x002fca0007f1e0ff */
        /* <DEDUP_REMOVED lines=8> */
.L_x_298:
[----:B------:R-:W-:Y:S01]  /*ba50*/  ISETP.NE.AND P0, PT, R2, 0x1, PT ;  /* 0x000000010200780c */ /* 0x000fe20003f05270 */
[----:B--2---:R-:W-:Y:S01]  /*ba60*/  VIADD R7, R21, 0xffffffff ;  /* 0xffffffff15077836 */ /* 0x004fe20000000000 */
[----:B----4-:R-:W-:Y:S01]  /*ba70*/  SHF.R.U64 R5, R4, R24, R5 ;  /* 0x0000001804057219 */ /* 0x010fe20000001205 */
[----:B------:R-:W-:Y:S01]  /*ba80*/  IMAD.MOV R12, RZ, RZ, -R12 ;  /* 0x000000ffff0c7224 */ /* 0x000fe200078e0a0c */
[----:B------:R-:W-:Y:S02]  /*ba90*/  LOP3.LUT R4, R13, R26, RZ, 0xc0, !PT ;  /* 0x0000001a0d047212 */ /* 0x000fe400078ec0ff */
[----:B------:R-:W-:Y:S01]  /*baa0*/  LOP3.LUT R10, R10, R7, RZ, 0xc0, !PT ;  /* 0x000000070a0a7212 */ /* 0x000fe200078ec0ff */
[----:B------:R-:W-:Y:S02]  /*bab0*/  IMAD.MOV R6, RZ, RZ, -R5 ;  /* 0x000000ffff067224 */ /* 0x000fe400078e0a05 */
[----:B------:R-:W-:-:S04]  /*bac0*/  IMAD R4, R20, R5, R4 ;  /* 0x0000000514047224 */ /* 0x000fc800078e0204 */
[----:B------:R-:W-:Y:S02]  /*bad0*/  @P0 IMAD R31, R14, R12, R3 ;  /* 0x0000000c0e1f0224 */ /* 0x000fe400078e0203 */
[----:B0-----:R-:W-:Y:S02]  /*bae0*/  IMAD R3, R6, R25, R15 ;  /* 0x0000001906037224 */ /* 0x001fe400078e020f */
[----:B------:R-:W-:Y:S02]  /*baf0*/  IMAD R31, R4, R27, R31 ;  /* 0x0000001b041f7224 */ /* 0x000fe400078e021f */
[----:B------:R-:W-:Y:S02]  /*bb00*/  IMAD R4, R3, R21, R10 ;  /* 0x0000001503047224 */ /* 0x000fe400078e020a */
[----:B------:R-:W-:-:S03]  /*bb10*/  IMAD.MOV.U32 R6, RZ, RZ, 0x1 ;  /* 0x00000001ff067424 */ /* 0x000fc600078e00ff */
[----:B------:R-:W-:Y:S02]  /*bb20*/  SEL R30, R4, R31, !P0 ;  /* 0x0000001f041e7207 */ /* 0x000fe40004000000 */
[----:B------:R-:W-:-:S07]  /*bb30*/  SEL R31, R31, R4, !P0 ;  /* 0x000000041f1f7207 */ /* 0x000fce0004000000 */
.L_x_296:
[----:B------:R-:W-:-:S08]  /*bb40*/  NOP ;  /* 0x0000000000007918 */ /* 0x000fd00000000000 */
[----:B------:R-:W0:-:S00]  /*bb50*/  USETMAXREG.DEALLOC.CTAPOOL 0x28 ;  /* 0x00000028000079c8 */ /* 0x000e0000080e0500 */
[----:B0-----:R-:W-:-:S13]  /*bb60*/  ISETP.NE.AND P0, PT, R0, RZ, PT ;  /* 0x000000ff0000720c */ /* 0x001fda0003f05270 */
[----:B------:R-:W-:Y:S05]  /*bb70*/  @P0 EXIT ;  /* 0x000000000000094d */ /* 0x000fea0003800000 */
[----:B------:R-:W-:Y:S01]  /*bb80*/  LOP3.LUT P0, RZ, R6, 0xff, RZ, 0xc0, !PT ;  /* 0x000000ff06ff7812 */ /* 0x000fe2000780c0ff */
[----:B------:R-:W-:Y:S02]  /*bb90*/  IMAD.MOV.U32 R27, RZ, RZ, 0x1 ;  /* 0x00000001ff1b7424 */ /* 0x000fe400078e00ff */
[----:B------:R-:W-:-:S10]  /*bba0*/  IMAD.MOV.U32 R28, RZ, RZ, RZ ;  /* 0x000000ffff1c7224 */ /* 0x000fd400078e00ff */
[----:B------:R-:W-:Y:S05]  /*bbb0*/  @!P0 BRA `(.L_x_299) ;  /* 0x0000000c00f08947 */ /* 0x000fea0003800000 */
[----:B------:R-:W0:Y:S01]  /*bbc0*/  LDC R0, c[0x0][0x28c] ;  /* 0x0000a300ff007b82 */ /* 0x000e220000000800 */
[----:B------:R-:W-:Y:S01]  /*bbd0*/  ULDC UR41, c[0x0][0x858] ;  /* 0x0002160000297ab9 */ /* 0x000fe20000000800 */
[----:B------:R-:W-:Y:S01]  /*bbe0*/  UMOV UR5, 0xffffffff ;  /* 0xffffffff00057882 */ /* 0x000fe20000000000 */
[----:B------:R-:W-:Y:S01]  /*bbf0*/  ULDC UR4, c[0x0][0xc] ;  /* 0x0000030000047ab9 */ /* 0x000fe20000000800 */
[----:B------:R-:W-:Y:S01]  /*bc00*/  USHF.L.U32 UR42, UR5, UR41, URZ ;  /* 0x00000029052a7299 */ /* 0x000fe2000800063f */
[C---:B------:R-:W-:Y:S01]  /*bc10*/  LOP3.LUT P1, RZ, R18.reuse, 0x7f, RZ, 0xc0, !PT ;  /* 0x0000007f12ff7812 */ /* 0x040fe2000782c0ff */
[----:B------:R-:W-:Y:S01]  /*bc20*/  UMOV UR6, 0x1 ;  /* 0x0000000100067882 */ /* 0x000fe20000000000 */
[----:B------:R-:W-:Y:S01]  /*bc30*/  LOP3.LUT P0, RZ, R18, 0x1f, RZ, 0xc0, !PT ;  /* 0x0000001f12ff7812 */ /* 0x000fe2000780c0ff */
[----:B------:R-:W-:Y:S01]  /*bc40*/  ULDC UR5, c[0x0][0x10] ;  /* 0x0000040000057ab9 */ /* 0x000fe20000000800 */
[----:B------:R-:W-:Y:S01]  /*bc50*/  USHF.L.U32 UR41, UR6, UR41, URZ ;  /* 0x0000002906297299 */ /* 0x000fe2000800063f */
[----:B------:R-:W-:Y:S01]  /*bc60*/  BSSY B6, `(.L_x_299) ;  /* 0x00000f1000067945 */ /* 0x000fe20003800000 */
[----:B------:R-:W-:Y:S01]  /*bc70*/  UIMAD.WIDE.U32 UR4, UR4, UR5, URZ ;  /* 0x00000005040472a5 */ /* 0x000fe2000f8e003f */
[----:B------:R-:W-:Y:S01]  /*bc80*/  PLOP3.LUT P0, PT, P0, P1, PT, 0x8a, 0x0 ;  /* 0x000000000000781c */ /* 0x000fe20000703172 */
[----:B------:R-:W-:Y:S01]  /*bc90*/  ULDC UR6, c[0x0][0x14] ;  /* 0x0000050000067ab9 */ /* 0x000fe20000000800 */
[----:B------:R-:W-:Y:S01]  /*bca0*/  P2R R4, PR, RZ, 0x2 ;  /* 0x00000002ff047803 */ /* 0x000fe20000000000 */
[----:B------:R-:W-:Y:S01]  /*bcb0*/  UIMAD.WIDE.U32 UR38, UR4, UR6, URZ ;  /* 0x00000006042672a5 */ /* 0x000fe2000f8e003f */
[----:B------:R-:W-:Y:S01]  /*bcc0*/  IMAD.MOV.U32 R24, RZ, RZ, 0x1 ;  /* 0x00000001ff187424 */ /* 0x000fe200078e00ff */
[----:B------:R-:W-:Y:S01]  /*bcd0*/  UIMAD UR43, UR5, UR6, URZ ;  /* 0x00000006052b72a4 */ /* 0x000fe2000f8e023f */
[----:B------:R-:W-:Y:S01]  /*bce0*/  LOP3.LUT R26, R19, 0x2, RZ, 0xfc, !PT ;  /* 0x00000002131a7812 */ /* 0x000fe200078efcff */
[----:B------:R-:W-:Y:S01]  /*bcf0*/  IMAD.MOV.U32 R28, RZ, RZ, RZ ;  /* 0x000000ffff1c7224 */ /* 0x000fe200078e00ff */
[----:B------:R-:W-:Y:S01]  /*bd00*/  P2R R32, PR, RZ, 0x1 ;  /* 0x00000001ff207803 */ /* 0x000fe20000000000 */
[----:B------:R-:W-:Y:S01]  /*bd10*/  IMAD.MOV.U32 R27, RZ, RZ, 0x1 ;  /* 0x00000001ff1b7424 */ /* 0x000fe200078e00ff */
[----:B------:R-:W-:Y:S01]  /*bd20*/  ULDC UR40, c[0x0][0x800] ;  /* 0x0002000000287ab9 */ /* 0x000fe20000000800 */
[----:B------:R-:W-:Y:S01]  /*bd30*/  ULOP3.LUT UR42, URZ, UR42, URZ, 0x33, !UPT ;  /* 0x0000002a3f2a7292 */ /* 0x000fe2000f8e333f */
[----:B0-----:R-:W-:Y:S01]  /*bd40*/  VIADD R0, R0, 0x3f ;  /* 0x0000003f00007836 */ /* 0x001fe20000000000 */
[----:B------:R-:W-:-:S02]  /*bd50*/  UIADD3 UR40, UR40, -0x1, URZ ;  /* 0xffffffff28287890 */ /* 0x000fc4000fffe03f */
[----:B------:R-:W-:Y:S02]  /*bd60*/  UIADD3 UR43, UR39, UR43, URZ ;  /* 0x0000002b272b7290 */ /* 0x000fe4000fffe03f */
[----:B------:R-:W-:Y:S01]  /*bd70*/  SHF.R.S32.HI R3, RZ, 0x1f, R0 ;  /* 0x0000001fff037819 */ /* 0x000fe20000011400 */
[----:B------:R-:W-:-:S03]  /*bd80*/  ULDC.64 UR36, c[0x0][0x198] ;  /* 0x0000660000247ab9 */ /* 0x000fc60000000a00 */
[----:B------:R-:W-:-:S04]  /*bd90*/  LEA.HI R3, R3, R0, RZ, 0x6 ;  /* 0x0000000003037211 */ /* 0x000fc800078f30ff */
[----:B------:R-:W-:-:S05]  /*bda0*/  SHF.R.S32.HI R25, RZ, 0x6, R3 ;  /* 0x00000006ff197819 */ /* 0x000fca0000011403 */
[----:B------:R-:W-:-:S07]  /*bdb0*/  VIADD R23, R25, 0x1 ;  /* 0x0000000119177836 */ /* 0x000fce0000000000 */
.L_x_316:
[----:B------:R-:W0:Y:S01]  /*bdc0*/  S2R R3, SR_CgaCtaId ;  /* 0x0000000000037919 */ /* 0x000e220000008800 */
[----:B------:R-:W-:-:S04]  /*bdd0*/  MOV R22, 0x400 ;  /* 0x0000040000167802 */ /* 0x000fc80000000f00 */
[----:B0-----:R-:W-:-:S05]  /*bde0*/  LEA R22, R3, R22, 0x18 ;  /* 0x0000001603167211 */ /* 0x001fca00078ec0ff */
[----:B------:R-:W-:-:S05]  /*bdf0*/  VIADD R0, R22, 0x800 ;  /* 0x0000080016007836 */ /* 0x000fca0000000000 */
[----:B------:R-:W-:-:S13]  /*be00*/  LOP3.LUT P0, RZ, R0, 0x1bf, RZ, 0xc0, !PT ;  /* 0x000001bf00ff7812 */ /* 0x000fda000780c0ff */
[----:B------:R-:W-:Y:S05]  /*be10*/  @!P0 BRA `(.L_x_300) ;  /* 0x0000000000408947 */ /* 0x000fea0003800000 */
[----:B------:R-:W-:Y:S01]  /*be20*/  MOV R14, 0x0 ;  /* 0x00000000000e7802 */ /* 0x000fe20000000f00 */
[----:B------:R-:W-:Y:S01]  /*be30*/  ULDC.64 UR4, c[0x4][0x70] ;  /* 0x01001c0000047ab9 */ /* 0x000fe20000000a00 */
[----:B------:R-:W-:Y:S01]  /*be40*/  ULDC.64 UR6, c[0x4][0x8] ;  /* 0x0100020000067ab9 */ /* 0x000fe20000000a00 */
[----:B------:R-:W-:Y:S02]  /*be50*/  IMAD.U32 R4, RZ, RZ, UR4 ;  /* 0x00000004ff047e24 */ /* 0x000fe4000f8e00ff */
[----:B------:R-:W-:Y:S01]  /*be60*/  IMAD.U32 R5, RZ, RZ, UR5 ;  /* 0x00000005ff057e24 */ /* 0x000fe2000f8e00ff */
[----:B------:R-:W0:Y:S01]  /*be70*/  LDC.64 R14, c[0x4][R14] ;  /* 0x010000000e0e7b82 */ /* 0x000e220000000a00 */
[----:B------:R-:W-:Y:S01]  /*be80*/  ULDC.64 UR4, c[0x4][0x78] ;  /* 0x01001e0000047ab9 */ /* 0x000fe20000000a00 */
[----:B------:R-:W-:Y:S02]  /*be90*/  IMAD.U32 R10, RZ, RZ, UR6 ;  /* 0x00000006ff0a7e24 */ /* 0x000fe4000f8e00ff */
[----:B------:R-:W-:-:S02]  /*bea0*/  IMAD.U32 R6, RZ, RZ, UR4 ;  /* 0x00000004ff067e24 */ /* 0x000fc4000f8e00ff */
[----:B------:R-:W-:Y:S02]  /*beb0*/  IMAD.U32 R7, RZ, RZ, UR5 ;  /* 0x00000005ff077e24 */ /* 0x000fe4000f8e00ff */
[----:B------:R-:W-:Y:S02]  /*bec0*/  IMAD.U32 R11, RZ, RZ, UR7 ;  /* 0x00000007ff0b7e24 */ /* 0x000fe4000f8e00ff */
[----:B------:R-:W-:Y:S02]  /*bed0*/  IMAD.MOV.U32 R8, RZ, RZ, 0x70 ;  /* 0x00000070ff087424 */ /* 0x000fe400078e00ff */
[----:B------:R-:W-:Y:S02]  /*bee0*/  IMAD.MOV.U32 R12, RZ, RZ, 0x1 ;  /* 0x00000001ff0c7424 */ /* 0x000fe400078e00ff */
[----:B------:R-:W-:-:S07]  /*bef0*/  IMAD.MOV.U32 R13, RZ, RZ, RZ ;  /* 0x000000ffff0d7224 */ /* 0x000fce00078e00ff */
[----:B------:R-:W-:-:S07]  /*bf00*/  LEPC R20, `(.L_x_300) ;  /* 0x000000001014794e */ /* 0x000fce0000000000 */
[----:B0-----:R-:W-:Y:S05]  /*bf10*/  CALL.ABS.NOINC R14 ;  /* 0x000000000e007343 */ /* 0x001fea0003c00000 */
.L_x_300:
        /* <DEDUP_REMOVED lines=19> */
.L_x_301:
[----:B------:R-:W0:Y:S02]  /*c050*/  LDC R0, c[0x0][0x28c] ;  /* 0x0000a300ff007b82 */ /* 0x000e240000000800 */
[----:B0-----:R-:W-:-:S13]  /*c060*/  ISETP.GE.AND P0, PT, R0, 0x1, PT ;  /* 0x000000010000780c */ /* 0x001fda0003f06270 */
[----:B------:R-:W-:Y:S05]  /*c070*/  @!P0 BRA `(.L_x_302) ;  /* 0x0000000400048947 */ /* 0x000fea0003800000 */
[----:B------:R-:W-:Y:S01]  /*c080*/  BSSY B0, `(.L_x_302) ;  /* 0x0000040000007945 */ /* 0x000fe20003800000 */
[----:B------:R-:W-:Y:S02]  /*c090*/  IMAD.SHL.U32 R30, R30, 0x100, RZ ;  /* 0x000001001e1e7824 */ /* 0x000fe400078e00ff */
[----:B------:R-:W-:Y:S02]  /*c0a0*/  IMAD.SHL.U32 R31, R31, 0x80, RZ ;  /* 0x000000801f1f7824 */ /* 0x000fe400078e00ff */
[----:B------:R-:W-:Y:S02]  /*c0b0*/  IMAD.MOV.U32 R8, RZ, RZ, RZ ;  /* 0x000000ffff087224 */ /* 0x000fe400078e00ff */
[----:B------:R-:W-:Y:S02]  /*c0c0*/  IMAD.MOV.U32 R0, RZ, RZ, R23 ;  /* 0x000000ffff007224 */ /* 0x000fe400078e0017 */
[----:B------:R-:W-:Y:S02]  /*c0d0*/  IMAD.MOV.U32 R3, RZ, RZ, R27 ;  /* 0x000000ffff037224 */ /* 0x000fe400078e001b */
[----:B------:R-:W-:-:S07]  /*c0e0*/  IMAD.MOV.U32 R5, RZ, RZ, R28 ;  /* 0x000000ffff057224 */ /* 0x000fce00078e001c */
.L_x_311:
[----:B------:R-:W-:Y:S01]  /*c0f0*/  IMAD R7, R5, 0x8, R22 ;  /* 0x0000000805077824 */ /* 0x000fe200078e0216 */
[----:B------:R-:W-:Y:S01]  /*c100*/  SHF.L.U32 R4, R3, 0x1f, RZ ;  /* 0x0000001f03047819 */ /* 0x000fe200000006ff */
[----:B------:R-:W-:Y:S01]  /*c110*/  BSSY B1, `(.L_x_303) ;  /* 0x0000005000017945 */ /* 0x000fe20003800000 */
[----:B------:R-:W-:Y:S02]  /*c120*/  LOP3.LUT P1, RZ, R18, 0x7f, RZ, 0xc0, !PT ;  /* 0x0000007f12ff7812 */ /* 0x000fe4000782c0ff */
[----:B------:R-:W0:Y:S11]  /*c130*/  SYNCS.PHASECHK.TRANS64.TRYWAIT P0, [R7+URZ+0x28], R4 ;  /* 0x00002804070075a7 */ /* 0x000e36000800017f */
[----:B------:R-:W1:Y:S01]  /*c140*/  @!P1 LDC R6, c[0x0][0x70c] ;  /* 0x0001c300ff069b82 */ /* 0x000e620000000800 */
[----:B0-----:R-:W-:Y:S05]  /*c150*/  @!P0 BRA `(.L_x_304) ;  /* 0x0000000c00c48947 */ /* 0x001fea0003800000 */
.L_x_328:
[----:B------:R-:W-:Y:S05]  /*c160*/  BSYNC B1 ;  /* 0x0000000000017941 */ /* 0x000fea0003800000 */
.L_x_303:
[----:B------:R-:W-:Y:S02]  /*c170*/  LOP3.LUT P0, RZ, R18, 0x7f, RZ, 0xc0, !PT ;  /* 0x0000007f12ff7812 */ /* 0x000fe4000780c0ff */
[----:B0-----:R-:W-:-:S11]  /*c180*/  PRMT R4, R26, 0x9910, RZ ;  /* 0x000099101a047816 */ /* 0x001fd600000000ff */
[----:B-1----:R0:W-:Y:S01]  /*c190*/  @!P0 SYNCS.ARRIVE.TRANS64 RZ, [R7+URZ], R6 ;  /* 0x0000000607ff89a7 */ /* 0x0021e2000800003f */
[----:B------:R-:W-:-:S13]  /*c1a0*/  ISETP.NE.AND P0, PT, R4, 0x2, PT ;  /* 0x000000020400780c */ /* 0x000fda0003f05270 */
[----:B0-----:R-:W-:Y:S05]  /*c1b0*/  @P0 BRA `(.L_x_305) ;  /* 0x0000000000040947 */ /* 0x001fea0003800000 */
[----:B------:R-:W-:Y:S01]  /*c1c0*/  BPT.TRAP 0x1 ;  /* 0x000000040000795c */ /* 0x000fe20000300000 */
.L_x_305:
[----:B------:R-:W-:Y:S01]  /*c1d0*/  ISETP.NE.AND P0, PT, R32, RZ, PT ;  /* 0x000000ff2000720c */ /* 0x000fe20003f05270 */
[----:B------:R-:W-:-:S12]  /*c1e0*/  BSSY B1, `(.L_x_306) ;  /* 0x0000003000017945 */ /* 0x000fd80003800000 */
[----:B------:R-:W-:Y:S05]  /*c1f0*/  @P0 BRA `(.L_x_307) ;  /* 0x0000000000040947 */ /* 0x000fea0003800000 */
[----:B------:R-:W-:Y:S01]  /*c200*/  BPT.TRAP 0x1 ;  /* 0x000000040000795c */ /* 0x000fe20000300000 */
.L_x_307:
[----:B------:R-:W-:Y:S05]  /*c210*/  BSYNC B1 ;  /* 0x0000000000017941 */ /* 0x000fea0003800000 */
.L_x_306:
[----:B------:R-:W-:-:S03]  /*c220*/  UMOV UR4, 0xffffffff ;  /* 0xffffffff00047882 */ /* 0x000fc60000000000 */
[----:B------:R-:W-:Y:S05]  /*c230*/  BRA.DIV UR4, `(.L_x_308) ;  /* 0x0000000e04a07947 */ /* 0x000fea000b800000 */
[----:B------:R-:W-:-:S13]  /*c240*/  ELECT P6, URZ, PT ;  /* 0x00000000003f782f */ /* 0x000fda00038c0000 */
.L_x_331:
[----:B------:R-:W-:Y:S04]  /*c250*/  BSSY B1, `(.L_x_309) ;  /* 0x0000019000017945 */ /* 0x000fe80003800000 */
[----:B------:R-:W-:Y:S05]  /*c260*/  @!P6 BRA `(.L_x_310) ;  /* 0x00000000005ce947 */ /* 0x000fea0003800000 */
[--C-:B------:R-:W-:Y:S01]  /*c270*/  IMAD R4, R5, 0x2000, R22.reuse ;  /* 0x0000200005047824 */ /* 0x100fe200078e0216 */
[----:B------:R-:W-:Y:S01]  /*c280*/  R2UR UR9, R7 ;  /* 0x00000000070972ca */ /* 0x000fe200000e0000 */
[----:B------:R-:W-:Y:S01]  /*c290*/  UIADD3 UR4, UP0, UR36, 0xf0, URZ ;  /* 0x000000f024047890 */ /* 0x000fe2000ff1e03f */
[----:B------:R-:W-:Y:S01]  /*c2a0*/  R2UR UR11, R31 ;  /* 0x000000001f0b72ca */ /* 0x000fe200000e0000 */
[----:B------:R-:W-:Y:S01]  /*c2b0*/  UIADD3 UR16, UP1, UR36, 0x1f0, URZ ;  /* 0x000001f024107890 */ /* 0x000fe2000ff3e03f */
[----:B------:R-:W-:Y:S01]  /*c2c0*/  R2UR UR5, R4 ;  /* 0x00000000040572ca */ /* 0x000fe200000e0000 */
[----:B------:R-:W-:Y:S01]  /*c2d0*/  IMAD R4, R5, 0x8000, R22 ;  /* 0x0000800005047824 */ /* 0x000fe200078e0216 */
[----:B------:R-:W-:Y:S01]  /*c2e0*/  R2UR UR10, R8 ;  /* 0x00000000080a72ca */ /* 0x000fe200000e0000 */
[----:B------:R-:W-:Y:S01]  /*c2f0*/  UIADD3.X UR17, URZ, UR37, URZ, UP1, !UPT ;  /* 0x000000253f117290 */ /* 0x000fe20008ffe43f */
[----:B------:R-:W-:Y:S01]  /*c300*/  R2UR UR12, R29 ;  /* 0x000000001d0c72ca */ /* 0x000fe200000e0000 */
[----:B------:R-:W-:Y:S01]  /*c310*/  UMOV UR6, 0x0 ;  /* 0x0000000000067882 */ /* 0x000fe20000000000 */
[----:B------:R-:W-:Y:S01]  /*c320*/  R2UR UR8, R4 ;  /* 0x00000000040872ca */ /* 0x000fe200000e0000 */
[----:B------:R-:W-:Y:S01]  /*c330*/  UMOV UR7, 0x10000000 ;  /* 0x1000000000077882 */ /* 0x000fe20000000000 */
[----:B------:R-:W-:-:S05]  /*c340*/  R2UR UR15, R30 ;  /* 0x000000001e0f72ca */ /* 0x000fca00000e0000 */
[----:B------:R-:W-:Y:S02]  /*c350*/  UIADD3 UR13, UR5, 0x800, URZ ;  /* 0x00000800050d7890 */ /* 0x000fe4000fffe03f */
[----:B------:R-:W-:-:S04]  /*c360*/  UIADD3.X UR5, URZ, UR37, URZ, UP0, !UPT ;  /* 0x000000253f057290 */ /* 0x000fc800087fe43f */
[----:B------:R-:W-:-:S03]  /*c370*/  UIADD3 UR14, UR8, 0xa800, URZ ;  /* 0x0000a800080e7890 */ /* 0x000fc6000fffe03f */
[----:B------:R-:W-:Y:S02]  /*c380*/  UMOV UR8, UR13 ;  /* 0x0000000d00087c82 */ /* 0x000fe40008000000 */
[----:B------:R0:W-:Y:S02]  /*c390*/  UTMALDG.3D [UR8], [UR4], desc[UR6] ;  /* 0x00000608040075b4 */ /* 0x0001e40008011000 */
[----:B0-----:R-:W-:Y:S01]  /*c3a0*/  UMOV UR11, UR15 ;  /* 0x0000000f000b7c82 */ /* 0x001fe20008000000 */
[----:B------:R-:W-:Y:S02]  /*c3b0*/  UMOV UR8, UR14 ;  /* 0x0000000e00087c82 */ /* 0x000fe40008000000 */
[----:B------:R0:W-:Y:S02]  /*c3c0*/  UTMALDG.3D [UR8], [UR16], desc[UR6] ;  /* 0x00000608100075b4 */ /* 0x0001e40008011000 */
[----:B0-----:R-:W-:Y:S01]  /*c3d0*/  NOP ;  /* 0x0000000000007918 */ /* 0x001fe20000000000 */
.L_x_310:
[----:B------:R-:W-:Y:S05]  /*c3e0*/  BSYNC B1 ;  /* 0x0000000000017941 */ /* 0x000fea0003800000 */
.L_x_309:
[----:B------:R-:W-:Y:S02]  /*c3f0*/  VIADD R0, R0, 0xffffffff ;  /* 0xffffffff00007836 */ /* 0x000fe40000000000 */
[----:B------:R-:W-:Y:S02]  /*c400*/  VIADD R5, R5, 0x1 ;  /* 0x0000000105057836 */ /* 0x000fe40000000000 */
[----:B------:R-:W-:Y:S01]  /*c410*/  VIADD R8, R8, 0x40 ;  /* 0x0000004008087836 */ /* 0x000fe20000000000 */
[----:B------:R-:W-:Y:S02]  /*c420*/  ISETP.GT.AND P1, PT, R0, 0x1, PT ;  /* 0x000000010000780c */ /* 0x000fe40003f24270 */
[----:B------:R-:W-:-:S04]  /*c430*/  ISETP.NE.AND P0, PT, R5, 0x5, PT ;  /* 0x000000050500780c */ /* 0x000fc80003f05270 */
[----:B------:R-:W-:Y:S02]  /*c440*/  SEL R4, RZ, 0x1, P0 ;  /* 0x00000001ff047807 */ /* 0x000fe40000000000 */
[----:B------:R-:W-:Y:S02]  /*c450*/  SEL R5, R5, RZ, P0 ;  /* 0x000000ff05057207 */ /* 0x000fe40000000000 */
[----:B------:R-:W-:-:S03]  /*c460*/  LOP3.LUT R3, R3, R4, RZ, 0x3c, !PT ;  /* 0x0000000403037212 */ /* 0x000fc600078e3cff */
[----:B------:R-:W-:Y:S05]  /*c470*/  @P1 BRA `(.L_x_311) ;  /* 0xfffffffc001c1947 */ /* 0x000fea000383ffff */
[----:B------:R-:W-:Y:S05]  /*c480*/  BSYNC B0 ;  /* 0x0000000000007941 */ /* 0x000fea0003800000 */
.L_x_302:
[----:B------:R-:W-:Y:S01]  /*c490*/  IMAD.IADD R3, R25, 0x1, R28 ;  /* 0x0000000119037824 */ /* 0x000fe200078e021c */
[----:B------:R-:W-:Y:S01]  /*c4a0*/  LOP3.LUT P1, RZ, R24, 0xff, RZ, 0xc0, !PT ;  /* 0x000000ff18ff7812 */ /* 0x000fe2000782c0ff */
[----:B------:R-:W-:Y:S01]  /*c4b0*/  ULDC.64 UR4, c[0x0][0x850] ;  /* 0x0002140000047ab9 */ /* 0x000fe20000000a00 */
[----:B------:R-:W-:Y:S01]  /*c4c0*/  IADD3 R16, P2, R16, UR38, RZ ;  /* 0x0000002610107c10 */ /* 0x000fe2000ff5e0ff */
[C---:B------:R-:W-:Y:S01]  /*c4d0*/  IMAD.WIDE.U32 R4, R3.reuse, -0x33333333, RZ ;  /* 0xcccccccd03047825 */ /* 0x040fe200078e00ff */
[----:B------:R-:W-:Y:S01]  /*c4e0*/  ISETP.GT.U32.AND P0, PT, R3, 0x4, PT ;  /* 0x000000040300780c */ /* 0x000fe20003f04070 */
[----:B------:R-:W-:Y:S01]  /*c4f0*/  BSSY B0, `(.L_x_312) ;  /* 0x0000065000007945 */ /* 0x000fe20003800000 */
[----:B------:R-:W-:Y:S01]  /*c500*/  IADD3.X R17, R17, UR43, RZ, P2, !PT ;  /* 0x0000002b11117c10 */ /* 0x000fe200097fe4ff */
[----:B------:R-:W-:Y:S01]  /*c510*/  IMAD.MOV.U32 R31, RZ, RZ, -0x1 ;  /* 0xffffffffff1f7424 */ /* 0x000fe200078e00ff */
[C---:B------:R-:W-:Y:S01]  /*c520*/  ISETP.LT.U32.AND P0, PT, R25.reuse, 0x5, P0 ;  /* 0x000000051900780c */ /* 0x040fe20000701070 */
[----:B------:R-:W-:Y:S01]  /*c530*/  IMAD.MOV.U32 R30, RZ, RZ, -0x1 ;  /* 0xffffffffff1e7424 */ /* 0x000fe200078e00ff */
[----:B------:R-:W-:Y:S01]  /*c540*/  SHF.R.U32.HI R4, RZ, 0x2, R5 ;  /* 0x00000002ff047819 */ /* 0x000fe20000011605 */
[----:B------:R-:W-:Y:S01]  /*c550*/  IMAD.MOV.U32 R29, RZ, RZ, -0x1 ;  /* 0xffffffffff1d7424 */ /* 0x000fe200078e00ff */
[----:B------:R-:W-:Y:S01]  /*c560*/  SEL R0, RZ, 0x1, !P0 ;  /* 0x00000001ff007807 */ /* 0x000fe20004000000 */
[----:B------:R0:W-:Y:S01]  /*c570*/  @P1 SYNCS.ARRIVE.TRANS64.A1T0 RZ, [R22+URZ+0x68], RZ ;  /* 0x000068ff16ff19a7 */ /* 0x0001e2000810003f */
[----:B------:R-:W-:Y:S01]  /*c580*/  ISETP.GE.U32.AND P0, PT, R16, UR4, PT ;  /* 0x0000000410007c0c */ /* 0x000fe2000bf06070 */
[----:B------:R-:W-:Y:S01]  /*c590*/  IMAD R28, R4, -0x5, R3 ;  /* 0xfffffffb041c7824 */ /* 0x000fe200078e0203 */
[----:B------:R-:W-:-:S02]  /*c5a0*/  ISETP.GE.U32.AND P1, PT, R25, 0x5, PT ;  /* 0x000000051900780c */ /* 0x000fc40003f26070 */
[----:B------:R-:W-:Y:S02]  /*c5b0*/  ISETP.GE.U32.AND.EX P0, PT, R17, UR5, PT, P0 ;  /* 0x0000000511007c0c */ /* 0x000fe4000bf06100 */
[----:B------:R-:W-:Y:S02]  /*c5c0*/  LOP3.LUT R27, R27, R0, RZ, 0x3c, !PT ;  /* 0x000000001b1b7212 */ /* 0x000fe400078e3cff */
[----:B------:R-:W-:Y:S02]  /*c5d0*/  PRMT R0, RZ, 0x7610, R0 ;  /* 0x00007610ff007816 */ /* 0x000fe40000000000 */
[----:B------:R-:W-:-:S05]  /*c5e0*/  PRMT R24, RZ, 0x7610, R24 ;  /* 0x00007610ff187816 */ /* 0x000fca0000000018 */
[----:B------:R-:W-:Y:S02]  /*c5f0*/  @P1 LOP3.LUT R27, R27, 0x1, R4, 0x78, !PT ;  /* 0x000000011b1b1812 */ /* 0x000fe400078e7804 */
[----:B0-----:R-:W-:Y:S05]  /*c600*/  @P0 BRA `(.L_x_313) ;  /* 0x00000004004c0947 */ /* 0x001fea0003800000 */
[----:B------:R-:W-:Y:S01]  /*c610*/  ULDC.64 UR4, c[0x0][0x828] ;  /* 0x00020a0000047ab9 */ /* 0x000fe20000000a00 */
[----:B------:R-:W0:Y:S01]  /*c620*/  S2R R10, SR_CTAID.X ;  /* 0x00000000000a7919 */ /* 0x000e220000002500 */
[----:B------:R-:W-:Y:S01]  /*c630*/  ISETP.NE.U32.AND P0, PT, RZ, UR4, PT ;  /* 0x00000004ff007c0c */ /* 0x000fe2000bf05070 */
[----:B------:R-:W-:Y:S01]  /*c640*/  ULDC UR7, c[0x0][0x830] ;  /* 0x00020c0000077ab9 */ /* 0x000fe20000000800 */
[----:B------:R-:W-:Y:S01]  /*c650*/  IMAD.MOV.U32 R4, RZ, RZ, R16 ;  /* 0x000000ffff047224 */ /* 0x000fe200078e0010 */
[----:B------:R-:W1:Y:S01]  /*c660*/  S2R R0, SR_CTAID.Y ;  /* 0x0000000000007919 */ /* 0x000e620000002600 */
[----:B------:R-:W-:Y:S01]  /*c670*/  ISETP.NE.AND.EX P0, PT, RZ, UR5, PT, P0 ;  /* 0x00000005ff007c0c */ /* 0x000fe2000bf05300 */
[----:B------:R-:W-:-:S12]  /*c680*/  IMAD.MOV.U32 R5, RZ, RZ, R17 ;  /* 0x000000ffff057224 */ /* 0x000fd800078e0011 */
[----:B------:R-:W-:Y:S05]  /*c690*/  @!P0 BRA `(.L_x_314) ;  /* 0x0000000000288947 */ /* 0x000fea0003800000 */
[----:B------:R-:W-:Y:S02]  /*c6a0*/  ULDC UR6, c[0x0][0x834] ;  /* 0x00020d0000067ab9 */ /* 0x000fe40000000800 */
[----:B------:R-:W-:-:S05]  /*c6b0*/  IADD3 R9, P0, R16, UR6, RZ ;  /* 0x0000000610097c10 */ /* 0x000fca000ff1e0ff */
[----:B------:R-:W-:-:S04]  /*c6c0*/  IMAD.X R3, RZ, RZ, R17, P0 ;  /* 0x000000ffff037224 */ /* 0x000fc800000e0611 */
[----:B------:R-:W-:-:S04]  /*c6d0*/  IMAD.WIDE.U32 R6, R3, UR4, RZ ;  /* 0x0000000403067c25 */ /* 0x000fc8000f8e00ff */
[----:B------:R-:W-:-:S04]  /*c6e0*/  IMAD.WIDE.U32 R6, P0, R9, UR5, R6 ;  /* 0x0000000509067c25 */ /* 0x000fc8000f800006 */
[----:B------:R-:W-:-:S04]  /*c6f0*/  IMAD.WIDE.U32 R8, R9, UR4, RZ ;  /* 0x0000000409087c25 */ /* 0x000fc8000f8e00ff */
[----:B------:R-:W-:Y:S01]  /*c700*/  IMAD.X R5, RZ, RZ, RZ, P0 ;  /* 0x000000ffff057224 */ /* 0x000fe200000e06ff */
[----:B------:R-:W-:Y:S01]  /*c710*/  IADD3 RZ, P0, R9, R6, RZ ;  /* 0x0000000609ff7210 */ /* 0x000fe20007f1e0ff */
[----:B------:R-:W-:-:S04]  /*c720*/  IMAD.MOV.U32 R4, RZ, RZ, R7 ;  /* 0x000000ffff047224 */ /* 0x000fc800078e0007 */
[----:B------:R-:W-:-:S08]  /*c730*/  IMAD.WIDE.U32.X R4, R3, UR5, R4, P0 ;  /* 0x0000000503047c25 */ /* 0x000fd000080e0404 */
.L_x_314:
[--C-:B------:R-:W-:Y:S01]  /*c740*/  SHF.R.U64 R29, R4, UR7, R5.reuse ;  /* 0x00000007041d7c19 */ /* 0x100fe20008001205 */
[----:B------:R-:W-:Y:S01]  /*c750*/  ULDC.64 UR4, c[0x0][0x820] ;  /* 0x0002080000047ab9 */ /* 0x000fe20000000a00 */
[----:B------:R-:W-:Y:S01]  /*c760*/  SHF.R.U32.HI R3, RZ, UR7, R5 ;  /* 0x00000007ff037c19 */ /* 0x000fe20008011605 */
[----:B------:R-:W2:Y:S01]  /*c770*/  LDC R15, c[0x0][0x144] ;  /* 0x00005100ff0f7b82 */ /* 0x000ea20000000800 */
[----:B------:R-:W-:Y:S01]  /*c780*/  IADD3 R6, P0, RZ, -R29, RZ ;  /* 0x8000001dff067210 */ /* 0x000fe20007f1e0ff */
[----:B------:R-:W-:Y:S01]  /*c790*/  ULDC.64 UR8, c[0x0][0x840] ;  /* 0x0002100000087ab9 */ /* 0x000fe20000000a00 */
[----:B0-----:R-:W-:Y:S01]  /*c7a0*/  I2FP.F32.U32 R7, R10 ;  /* 0x0000000a00077245 */ /* 0x001fe20000201000 */
[----:B------:R-:W-:Y:S02]  /*c7b0*/  ULDC UR6, c[0x0][0x808] ;  /* 0x0002020000067ab9 */ /* 0x000fe40000000800 */
[----:B------:R-:W-:Y:S01]  /*c7c0*/  IMAD.X R3, RZ, RZ, ~R3, P0 ;  /* 0x000000ffff037224 */ /* 0x000fe200000e0e03 */
[----:B------:R-:W-:Y:S01]  /*c7d0*/  ISETP.NE.U32.AND P0, PT, RZ, UR8, PT ;  /* 0x00000008ff007c0c */ /* 0x000fe2000bf05070 */
[----:B------:R-:W-:Y:S01]  /*c7e0*/  IMAD.WIDE.U32 R4, R6, UR4, R16 ;  /* 0x0000000406047c25 */ /* 0x000fe2000f8e0010 */
[----:B------:R-:W0:Y:S02]  /*c7f0*/  LDC R9, c[0x0][0x148] ;  /* 0x00005200ff097b82 */ /* 0x000e240000000800 */
[----:B------:R-:W-:Y:S01]  /*c800*/  ISETP.NE.AND.EX P0, PT, RZ, UR9, PT, P0 ;  /* 0x00000009ff007c0c */ /* 0x000fe2000bf05300 */
[----:B------:R-:W-:Y:S01]  /*c810*/  IMAD R3, R3, UR4, RZ ;  /* 0x0000000403037c24 */ /* 0x000fe2000f8e02ff */
[----:B------:R-:W-:-:S02]  /*c820*/  ULDC UR4, c[0x0][0x150] ;  /* 0x0000540000047ab9 */ /* 0x000fc40000000800 */
[----:B------:R-:W-:Y:S01]  /*c830*/  FMUL R7, R7, UR4 ;  /* 0x0000000407077c20 */ /* 0x000fe20008400000 */
[----:B------:R-:W-:Y:S01]  /*c840*/  IMAD R3, R6, UR5, R3 ;  /* 0x0000000506037c24 */ /* 0x000fe2000f8e0203 */
[----:B------:R-:W-:Y:S01]  /*c850*/  ULDC UR4, c[0x0][0x818] ;  /* 0x0002060000047ab9 */ /* 0x000fe20000000800 */
[----:B------:R-:W-:Y:S02]  /*c860*/  ULDC UR5, c[0x0][0x154] ;  /* 0x0000550000057ab9 */ /* 0x000fe40000000800 */
[----:B------:R-:W-:Y:S01]  /*c870*/  IMAD.IADD R5, R5, 0x1, R3 ;  /* 0x0000000105057824 */ /* 0x000fe200078e0203 */
[----:B------:R-:W3:Y:S04]  /*c880*/  F2I.U32.TRUNC.NTZ R7, R7 ;  /* 0x0000000700077305 */ /* 0x000ee8000020f000 */
[----:B------:R-:W-:-:S02]  /*c890*/  SHF.R.U64 R3, R4, UR4, R5 ;  /* 0x0000000404037c19 */ /* 0x000fc40008001205 */
[----:B-1----:R-:W-:-:S05]  /*c8a0*/  I2FP.F32.U32 R4, R0 ;  /* 0x0000000000047245 */ /* 0x002fca0000201000 */
[----:B------:R-:W-:Y:S01]  /*c8b0*/  FMUL R12, R4, UR5 ;  /* 0x00000005040c7c20 */ /* 0x000fe20008400000 */
[----:B------:R-:W-:Y:S01]  /*c8c0*/  SHF.R.U32.HI R4, RZ, UR4, R5 ;  /* 0x00000004ff047c19 */ /* 0x000fe20008011605 */
[----:B------:R-:W-:Y:S01]  /*c8d0*/  ULDC UR4, c[0x0][0x858] ;  /* 0x0002160000047ab9 */ /* 0x000fe20000000800 */
[----:B---3--:R-:W-:Y:S02]  /*c8e0*/  IMAD.MOV R7, RZ, RZ, -R7 ;  /* 0x000000ffff077224 */ /* 0x008fe400078e0a07 */
[--C-:B------:R-:W-:Y:S01]  /*c8f0*/  SHF.R.U64 R11, R3, UR6, R4.reuse ;  /* 0x00000006030b7c19 */ /* 0x100fe20008001204 */
[----:B------:R-:W1:Y:S01]  /*c900*/  F2I.U32.TRUNC.NTZ R12, R12 ;  /* 0x0000000c000c7305 */ /* 0x000e62000020f000 */
[----:B------:R-:W-:Y:S01]  /*c910*/  SHF.R.U32.HI R4, RZ, UR6, R4 ;  /* 0x00000006ff047c19 */ /* 0x000fe20008011604 */
[----:B--2---:R-:W-:-:S03]  /*c920*/  IMAD R10, R15, R7, R10 ;  /* 0x000000070f0a7224 */ /* 0x004fc600078e020a */
[--C-:B------:R-:W-:Y:S02]  /*c930*/  SHF.R.U64 R8, R11, UR4, R4.reuse ;  /* 0x000000040b087c19 */ /* 0x100fe40008001204 */
[----:B------:R-:W-:-:S03]  /*c940*/  SHF.R.U32.HI R13, RZ, UR4, R4 ;  /* 0x00000004ff0d7c19 */ /* 0x000fc60008011604 */
[----:B------:R-:W-:Y:S02]  /*c950*/  IMAD.MOV.U32 R4, RZ, RZ, R8 ;  /* 0x000000ffff047224 */ /* 0x000fe400078e0008 */
[----:B------:R-:W-:Y:S01]  /*c960*/  IMAD.MOV.U32 R5, RZ, RZ, R13 ;  /* 0x000000ffff057224 */ /* 0x000fe200078e000d */
[----:B01----:R-:W-:Y:S06]  /*c970*/  @!P0 BRA `(.L_x_315) ;  /* 0x0000000000288947 */ /* 0x003fec0003800000 */
[----:B------:R-:W-:Y:S02]  /*c980*/  ULDC UR4, c[0x0][0x84c] ;  /* 0x0002130000047ab9 */ /* 0x000fe40000000800 */
[----:B------:R-:W-:-:S05]  /*c990*/  IADD3 R5, P0, R8, UR4, RZ ;  /* 0x0000000408057c10 */ /* 0x000fca000ff1e0ff */
[----:B------:R-:W-:-:S04]  /*c9a0*/  IMAD.X R13, RZ, RZ, R13, P0 ;  /* 0x000000ffff0d7224 */ /* 0x000fc800000e060d */
[----:B------:R-:W-:-:S04]  /*c9b0*/  IMAD.WIDE.U32 R6, R13, UR8, RZ ;  /* 0x000000080d067c25 */ /* 0x000fc8000f8e00ff */
[----:B------:R-:W-:-:S04]  /*c9c0*/  IMAD.WIDE.U32 R6, P0, R5, UR9, R6 ;  /* 0x0000000905067c25 */ /* 0x000fc8000f800006 */
[----:B------:R-:W-:-:S04]  /*c9d0*/  IMAD.WIDE.U32 R4, R5, UR8, RZ ;  /* 0x0000000805047c25 */ /* 0x000fc8000f8e00ff */
[----:B------:R-:W-:Y:S01]  /*c9e0*/  IMAD.MOV.U32 R4, RZ, RZ, R7 ;  /* 0x000000ffff047224 */ /* 0x000fe200078e0007 */
[----:B------:R-:W-:Y:S01]  /*c9f0*/  IADD3 RZ, P1, R5, R6, RZ ;  /* 0x0000000605ff7210 */ /* 0x000fe20007f3e0ff */
[----:B------:R-:W-:-:S04]  /*ca00*/  IMAD.X R5, RZ, RZ, RZ, P0 ;  /* 0x000000ffff057224 */ /* 0x000fc800000e06ff */
[----:B------:R-:W-:-:S08]  /*ca10*/  IMAD.WIDE.U32.X R4, R13, UR9, R4, P1 ;  /* 0x000000090d047c25 */ /* 0x000fd000088e0404 */
.L_x_315:
[----:B------:R-:W-:Y:S01]  /*ca20*/  ISETP.NE.AND P0, PT, R2, 0x1, PT ;  /* 0x000000010200780c */ /* 0x000fe20003f05270 */
[----:B------:R-:W-:Y:S01]  /*ca30*/  ULDC UR4, c[0x0][0x848] ;  /* 0x0002120000047ab9 */ /* 0x000fe20000000800 */
[----:B------:R-:W-:Y:S01]  /*ca40*/  LOP3.LUT R11, R11, UR42, RZ, 0xc0, !PT ;  /* 0x0000002a0b0b7c12 */ /* 0x000fe2000f8ec0ff */
[----:B------:R-:W-:Y:S01]  /*ca50*/  IMAD.MOV R12, RZ, RZ, -R12 ;  /* 0x000000ffff0c7224 */ /* 0x000fe200078e0a0c */
[----:B------:R-:W-:Y:S01]  /*ca60*/  SHF.R.U64 R4, R4, UR4, R5 ;  /* 0x0000000404047c19 */ /* 0x000fe20008001205 */
[----:B------:R-:W-:Y:S01]  /*ca70*/  ULDC UR4, c[0x0][0x838] ;  /* 0x00020e0000047ab9 */ /* 0x000fe20000000800 */
[----:B------:R-:W-:Y:S01]  /*ca80*/  LOP3.LUT R31, R3, UR40, RZ, 0xc0, !PT ;  /* 0x00000028031f7c12 */ /* 0x000fe2000f8ec0ff */
[----:B------:R-:W-:Y:S02]  /*ca90*/  ULDC UR5, c[0x0][0x810] ;  /* 0x0002040000057ab9 */ /* 0x000fe40000000800 */
[----:B------:R-:W-:Y:S02]  /*caa0*/  IMAD.MOV R5, RZ, RZ, -R4 ;  /* 0x000000ffff057224 */ /* 0x000fe400078e0a04 */
[----:B------:R-:W-:-:S02]  /*cab0*/  IMAD R11, R4, UR41, R11 ;  /* 0x00000029040b7c24 */ /* 0x000fc4000f8e020b */
[----:B------:R-:W-:Y:S02]  /*cac0*/  @P0 IMAD R10, R9, R12, R0 ;  /* 0x0000000c090a0224 */ /* 0x000fe400078e0200 */
[----:B------:R-:W-:Y:S01]  /*cad0*/  IMAD R8, R5, UR4, R8 ;  /* 0x0000000405087c24 */ /* 0x000fe2000f8e0208 */
[----:B------:R-:W-:Y:S01]  /*cae0*/  ULDC UR4, c[0x0][0x800] ;  /* 0x0002000000047ab9 */ /* 0x000fe20000000800 */
[----:B------:R-:W-:Y:S02]  /*caf0*/  IMAD R10, R11, UR5, R10 ;  /* 0x000000050b0a7c24 */ /* 0x000fe4000f8e020a */
[----:B------:R-:W-:Y:S02]  /*cb00*/  IMAD R31, R8, UR4, R31 ;  /* 0x00000004081f7c24 */ /* 0x000fe4000f8e021f */
[----:B------:R-:W-:-:S03]  /*cb10*/  IMAD.MOV.U32 R0, RZ, RZ, 0x1 ;  /* 0x00000001ff007424 */ /* 0x000fc600078e00ff */
[----:B------:R-:W-:Y:S02]  /*cb20*/  SEL R30, R31, R10, !P0 ;  /* 0x0000000a1f1e7207 */ /* 0x000fe40004000000 */
[----:B------:R-:W-:-:S07]  /*cb30*/  SEL R31, R10, R31, !P0 ;  /* 0x0000001f0a1f7207 */ /* 0x000fce0004000000 */
.L_x_313:
[----:B------:R-:W-:Y:S05]  /*cb40*/  BSYNC B0 ;  /* 0x0000000000007941 */ /* 0x000fea0003800000 */
.L_x_312:
[----:B------:R-:W-:-:S13]  /*cb50*/  LOP3.LUT P0, RZ, R0, 0xff, RZ, 0xc0, !PT ;  /* 0x000000ff00ff7812 */ /* 0x000fda000780c0ff */
[----:B------:R-:W-:Y:S05]  /*cb60*/  @P0 BRA `(.L_x_316) ;  /* 0xfffffff000940947 */ /* 0x000fea000383ffff */
[----:B------:R-:W-:Y:S05]  /*cb70*/  BSYNC B6 ;  /* 0x0000000000067941 */ /* 0x000fea0003800000 */
.L_x_299:
[----:B------:R-:W-:-:S03]  /*cb80*/  UMOV UR4, 0xffffffff ;  /* 0xffffffff00047882 */ /* 0x000fc60000000000 */
[----:B------:R-:W-:Y:S05]  /*cb90*/  BRA.DIV UR4, `(.L_x_317) ;  /* 0x0000000604687947 */ /* 0x000fea000b800000 */
[----:B------:R-:W-:-:S13]  /*cba0*/  ELECT P6, URZ, PT ;  /* 0x00000000003f782f */ /* 0x000fda00038c0000 */
.L_x_334:
[----:B------:R-:W-:Y:S04]  /*cbb0*/  BSSY B0, `(.L_x_318) ;  /* 0x0000034000007945 */ /* 0x000fe80003800000 */
[----:B------:R-:W-:Y:S05]  /*cbc0*/  @!P6 BRA `(.L_x_319) ;  /* 0x0000000000c8e947 */ /* 0x000fea0003800000 */
[----:B------:R-:W-:-:S04]  /*cbd0*/  LOP3.LUT R19, R19, 0x2, RZ, 0xfc, !PT ;  /* 0x0000000213137812 */ /* 0x000fc800078efcff */
[----:B------:R-:W-:-:S13]  /*cbe0*/  ISETP.NE.AND P0, PT, R19, 0x3, PT ;  /* 0x000000031300780c */ /* 0x000fda0003f05270 */
[----:B------:R-:W-:Y:S05]  /*cbf0*/  @!P0 BRA `(.L_x_320) ;  /* 0x0000000000048947 */ /* 0x000fea0003800000 */
[----:B------:R-:W-:Y:S01]  /*cc00*/  BPT.TRAP 0x1 ;  /* 0x000000040000795c */ /* 0x000fe20000300000 */
.L_x_320:
[----:B------:R-:W0:Y:S01]  /*cc10*/  S2R R3, SR_CgaCtaId ;  /* 0x0000000000037919 */ /* 0x000e220000008800 */
[----:B------:R-:W-:Y:S02]  /*cc20*/  MOV R0, 0x400 ;  /* 0x0000040000007802 */ /* 0x000fe40000000f00 */
[----:B------:R-:W-:Y:S02]  /*cc30*/  SHF.L.U32 R2, R27, 0x1f, RZ ;  /* 0x0000001f1b027819 */ /* 0x000fe400000006ff */
[----:B0-----:R-:W-:-:S05]  /*cc40*/  LEA R3, R3, R0, 0x18 ;  /* 0x0000000003037211 */ /* 0x001fca00078ec0ff */
[----:B------:R-:W-:-:S04]  /*cc50*/  VIADD R3, R3, 0x28 ;  /* 0x0000002803037836 */ /* 0x000fc80000000000 */
[C---:B------:R-:W-:Y:S02]  /*cc60*/  IMAD R5, R28.reuse, 0x8, R3 ;  /* 0x000000081c057824 */ /* 0x040fe400078e0203 */
[----:B------:R-:W-:Y:S02]  /*cc70*/  VIADD R28, R28, 0x1 ;  /* 0x000000011c1c7836 */ /* 0x000fe40000000000 */
[----:B------:R-:W0:Y:S03]  /*cc80*/  SYNCS.PHASECHK.TRANS64.TRYWAIT P0, [R5+URZ], R2 ;  /* 0x00000002050075a7 */ /* 0x000e26000800017f */
[----:B------:R-:W-:-:S04]  /*cc90*/  ISETP.NE.AND P1, PT, R28, 0x5, PT ;  /* 0x000000051c00780c */ /* 0x000fc80003f25270 */
[----:B------:R-:W-:Y:S02]  /*cca0*/  SEL R0, RZ, 0x1, P1 ;  /* 0x00000001ff007807 */ /* 0x000fe40000800000 */
[----:B------:R-:W-:Y:S02]  /*ccb0*/  SEL R28, R28, RZ, P1 ;  /* 0x000000ff1c1c7207 */ /* 0x000fe40000800000 */
[----:B------:R-:W-:-:S03]  /*ccc0*/  LOP3.LUT R27, R27, R0, RZ, 0x3c, !PT ;  /* 0x000000001b1b7212 */ /* 0x000fc600078e3cff */
[----:B------:R-:W-:Y:S01]  /*ccd0*/  IMAD R7, R28, 0x8, R3 ;  /* 0x000000081c077824 */ /* 0x000fe200078e0203 */
[----:B------:R-:W-:Y:S01]  /*cce0*/  SHF.L.U32 R4, R27, 0x1f, RZ ;  /* 0x0000001f1b047819 */ /* 0x000fe200000006ff */
[----:B0-----:R-:W-:Y:S06]  /*ccf0*/  @!P0 BRA `(.L_x_321) ;  /* 0x0000000400308947 */ /* 0x001fec0003800000 */
.L_x_335:
[----:B------:R-:W1:Y:S01]  /*cd00*/  SYNCS.PHASECHK.TRANS64.TRYWAIT P0, [R7+URZ], R4 ;  /* 0x00000004070075a7 */ /* 0x000e62000800017f */
[----:B------:R-:W-:-:S05]  /*cd10*/  VIADD R0, R28, 0x1 ;  /* 0x000000011c007836 */ /* 0x000fca0000000000 */
[----:B------:R-:W-:-:S04]  /*cd20*/  ISETP.NE.AND P1, PT, R0, 0x5, PT ;  /* 0x000000050000780c */ /* 0x000fc80003f25270 */
[----:B0-----:R-:W-:Y:S02]  /*cd30*/  SEL R2, RZ, 0x1, P1 ;  /* 0x00000001ff027807 */ /* 0x001fe40000800000 */
[----:B------:R-:W-:Y:S02]  /*cd40*/  SEL R0, R0, RZ, P1 ;  /* 0x000000ff00007207 */ /* 0x000fe40000800000 */
[----:B------:R-:W-:-:S03]  /*cd50*/  LOP3.LUT R27, R27, R2, RZ, 0x3c, !PT ;  /* 0x000000021b1b7212 */ /* 0x000fc600078e3cff */
[----:B------:R-:W-:Y:S01]  /*cd60*/  IMAD R6, R0, 0x8, R3 ;  /* 0x0000000800067824 */ /* 0x000fe200078e0203 */
[----:B------:R-:W-:Y:S01]  /*cd70*/  SHF.L.U32 R5, R27, 0x1f, RZ ;  /* 0x0000001f1b057819 */ /* 0x000fe200000006ff */
[----:B-1----:R-:W-:Y:S06]  /*cd80*/  @!P0 BRA `(.L_x_322) ;  /* 0x0000000400208947 */ /* 0x002fec0003800000 */
.L_x_336:
[----:B------:R-:W1:Y:S01]  /*cd90*/  SYNCS.PHASECHK.TRANS64.TRYWAIT P0, [R6+URZ], R5 ;  /* 0x00000005060075a7 */ /* 0x000e62000800017f */
[----:B------:R-:W-:-:S05]  /*cda0*/  VIADD R0, R0, 0x1 ;  /* 0x0000000100007836 */ /* 0x000fca0000000000 */
[----:B------:R-:W-:-:S04]  /*cdb0*/  ISETP.NE.AND P1, PT, R0, 0x5, PT ;  /* 0x000000050000780c */ /* 0x000fc80003f25270 */
[----:B------:R-:W-:Y:S02]  /*cdc0*/  SEL R2, RZ, 0x1, P1 ;  /* 0x00000001ff027807 */ /* 0x000fe40000800000 */
[----:B------:R-:W-:Y:S02]  /*cdd0*/  SEL R0, R0, RZ, P1 ;  /* 0x000000ff00007207 */ /* 0x000fe40000800000 */
[----:B------:R-:W-:-:S03]  /*cde0*/  LOP3.LUT R27, R27, R2, RZ, 0x3c, !PT ;  /* 0x000000021b1b7212 */ /* 0x000fc600078e3cff */
[----:B0-----:R-:W-:Y:S01]  /*cdf0*/  IMAD R7, R0, 0x8, R3 ;  /* 0x0000000800077824 */ /* 0x001fe200078e0203 */
[----:B------:R-:W-:Y:S01]  /*ce00*/  SHF.L.U32 R4, R27, 0x1f, RZ ;  /* 0x0000001f1b047819 */ /* 0x000fe200000006ff */
[----:B-1----:R-:W-:Y:S06]  /*ce10*/  @!P0 BRA `(.L_x_323) ;  /* 0x0000000400108947 */ /* 0x002fec0003800000 */
.L_x_337:
[----:B------:R-:W1:Y:S01]  /*ce20*/  SYNCS.PHASECHK.TRANS64.TRYWAIT P0, [R7+URZ], R4 ;  /* 0x00000004070075a7 */ /* 0x000e62000800017f */
[----:B------:R-:W-:-:S05]  /*ce30*/  VIADD R0, R0, 0x1 ;  /* 0x0000000100007836 */ /* 0x000fca0000000000 */
[----:B------:R-:W-:-:S04]  /*ce40*/  ISETP.NE.AND P1, PT, R0, 0x5, PT ;  /* 0x000000050000780c */ /* 0x000fc80003f25270 */
[----:B------:R-:W-:Y:S02]  /*ce50*/  SEL R2, RZ, 0x1, P1 ;  /* 0x00000001ff027807 */ /* 0x000fe40000800000 */
[----:B------:R-:W-:Y:S02]  /*ce60*/  SEL R0, R0, RZ, P1 ;  /* 0x000000ff00007207 */ /* 0x000fe40000800000 */
[----:B------:R-:W-:Y:S01]  /*ce70*/  LOP3.LUT R2, R27, R2, RZ, 0x3c, !PT ;  /* 0x000000021b027212 */ /* 0x000fe200078e3cff */
[----:B-1----:R-:W-:Y:S06]  /*ce80*/  @!P0 BRA `(.L_x_324) ;  /* 0x0000000400088947 */ /* 0x002fec0003800000 */
.L_x_338:
[----:B------:R-:W-:Y:S01]  /*ce90*/  IMAD R3, R0, 0x8, R3 ;  /* 0x0000000800037824 */ /* 0x000fe200078e0203 */
[----:B------:R-:W-:-:S07]  /*cea0*/  SHF.L.U32 R0, R2, 0x1f, RZ ;  /* 0x0000001f02007819 */ /* 0x000fce00000006ff */
.L_x_325:
[----:B--2---:R2:W3:Y:S02]  /*ceb0*/  SYNCS.PHASECHK.TRANS64.TRYWAIT P0, [R3+URZ], R0 ;  /* 0x00000000030075a7 */ /* 0x0044e4000800017f */
[----:B---3--:R-:W-:Y:S05]  /*cec0*/  @!P0 NANOSLEEP.SYNCS 0x989680 ;  /* 0x009896800000895d */ /* 0x008fea0003900000 */
[----:B------:R-:W3:Y:S02]  /*ced0*/  @!P0 SYNCS.PHASECHK.TRANS64 P0, [R3+URZ], R0 ;  /* 0x00000000030085a7 */ /* 0x000ee4000800007f */
[----:B---3--:R-:W-:Y:S05]  /*cee0*/  @!P0 BRA `(.L_x_325) ;  /* 0xfffffffc00f08947 */ /* 0x008fea000383ffff */
.L_x_319:
[----:B------:R-:W-:Y:S05]  /*cef0*/  BSYNC B0 ;  /* 0x0000000000007941 */ /* 0x000fea0003800000 */
.L_x_318:
[----:B------:R-:W-:Y:S05]  /*cf00*/  EXIT ;  /* 0x000000000000794d */ /* 0x000fea0003800000 */
.L_x_14:
[----:B------:R-:W-:Y:S02]  /*cf10*/  IMAD.MOV.U32 R12, RZ, RZ, RZ ;  /* 0x000000ffff0c7224 */ /* 0x000fe400078e00ff */
[----:B------:R-:W-:Y:S02]  /*cf20*/  IMAD.MOV.U32 R11, RZ, RZ, 0x1f ;  /* 0x0000001fff0b7424 */ /* 0x000fe400078e00ff */
[----:B------:R-:W-:-:S07]  /*cf30*/  IMAD.MOV.U32 R15, RZ, RZ, -0x1 ;  /* 0xffffffffff0f7424 */ /* 0x000fce00078e00ff */
[----:B01---5:R-:W-:Y:S05]  /*cf40*/  WARPSYNC.COLLECTIVE R15, `(.L_x_326) ;  /* 0x000000000f087348 */ /* 0x023fea0003c00000 */
[----:B------:R2:W3:Y:S02]  /*cf50*/  SHFL.IDX P6, R14, R13, R12, R11 ;  /* 0x0000000c0d0e7389 */ /* 0x0004e400000c000b */
[----:B0123-5:R-:W-:Y:S01]  /*cf60*/  ENDCOLLECTIVE ;  /* 0x000000000000791b */ /* 0x02ffe20003800000 */
.L_x_326:
[----:B------:R-:W-:Y:S05]  /*cf70*/  BRA `(.L_x_327) ;  /* 0xffffff4000647947 */ /* 0x000fea000383ffff */
.L_x_18:
[----:B---3--:R3:W4:Y:S02]  /*cf80*/  SYNCS.PHASECHK.TRANS64.TRYWAIT P1, [R3+URZ], R0 ;  /* 0x00000000030075a7 */ /* 0x008724000802017f */
[----:B----4-:R-:W-:Y:S05]  /*cf90*/  @!P1 NANOSLEEP.SYNCS 0x989680 ;  /* 0x009896800000995d */ /* 0x010fea0003900000 */
[----:B------:R-:W4:Y:S02]  /*cfa0*/  @!P1 SYNCS.PHASECHK.TRANS64 P1, [R3+URZ], R0 ;  /* 0x00000000030095a7 */ /* 0x000f24000802007f */
[----:B----4-:R-:W-:Y:S05]  /*cfb0*/  @!P1 BRA `(.L_x_18) ;  /* 0xfffffffc00f09947 */ /* 0x010fea000383ffff */
[----:B------:R-:W-:Y:S05]  /*cfc0*/  BRA `(.L_x_17) ;  /* 0xffffff4000807947 */ /* 0x000fea000383ffff */
.L_x_23:
[----:B0-----:R0:W1:Y:S02]  /*cfd0*/  SYNCS.PHASECHK.TRANS64.TRYWAIT P1, [R8+URZ], R5 ;  /* 0x00000005080075a7 */ /* 0x001064000802017f */
[----:B-1----:R-:W-:Y:S05]  /*cfe0*/  @!P1 NANOSLEEP.SYNCS 0x989680 ;  /* 0x009896800000995d */ /* 0x002fea0003900000 */
[----:B------:R-:W1:Y:S02]  /*cff0*/  @!P1 SYNCS.PHASECHK.TRANS64 P1, [R8+URZ], R5 ;  /* 0x00000005080095a7 */ /* 0x000e64000802007f */
[----:B-1----:R-:W-:Y:S05]  /*d000*/  @!P1 BRA `(.L_x_23) ;  /* 0xfffffffc00f09947 */ /* 0x002fea000383ffff */
[----:B------:R-:W-:Y:S05]  /*d010*/  BRA `(.L_x_22) ;  /* 0xffffff4800f87947 */ /* 0x000fea000383ffff */
.L_x_32:
[----:B0-----:R0:W1:Y:S02]  /*d020*/  SYNCS.PHASECHK.TRANS64.TRYWAIT P1, [R20+URZ], R21 ;  /* 0x00000015140075a7 */ /* 0x001064000802017f */
[----:B-1----:R-:W-:Y:S05]  /*d030*/  @!P1 NANOSLEEP.SYNCS 0x989680 ;  /* 0x009896800000995d */ /* 0x002fea0003900000 */
[----:B------:R-:W1:Y:S02]  /*d040*/  @!P1 SYNCS.PHASECHK.TRANS64 P1, [R20+URZ], R21 ;  /* 0x00000015140095a7 */ /* 0x000e64000802007f */
[----:B-1----:R-:W-:Y:S05]  /*d050*/  @!P1 BRA `(.L_x_32) ;  /* 0xfffffffc00f09947 */ /* 0x002fea000383ffff */
[----:B------:R-:W-:Y:S05]  /*d060*/  BRA `(.L_x_31) ;  /* 0xffffff5400907947 */ /* 0x000fea000383ffff */
.L_x_304:
[----:B0-----:R0:W2:Y:S02]  /*d070*/  SYNCS.PHASECHK.TRANS64.TRYWAIT P0, [R7+URZ+0x28], R4 ;  /* 0x00002804070075a7 */ /* 0x0010a4000800017f */
[----:B--2---:R-:W-:Y:S05]  /*d080*/  @!P0 NANOSLEEP.SYNCS 0x989680 ;  /* 0x009896800000895d */ /* 0x004fea0003900000 */
[----:B------:R-:W2:Y:S02]  /*d090*/  @!P0 SYNCS.PHASECHK.TRANS64 P0, [R7+URZ+0x28], R4 ;  /* 0x00002804070085a7 */ /* 0x000ea4000800007f */
[----:B--2---:R-:W-:Y:S05]  /*d0a0*/  @!P0 BRA `(.L_x_304) ;  /* 0xfffffffc00f08947 */ /* 0x004fea000383ffff */
[----:B------:R-:W-:Y:S05]  /*d0b0*/  BRA `(.L_x_328) ;  /* 0xfffffff000287947 */ /* 0x000fea000383ffff */
.L_x_308:
[----:B------:R-:W-:Y:S01]  /*d0c0*/  BSSY B1, `(.L_x_329) ;  /* 0x0000006000017945 */ /* 0x000fe20003800000 */
[----:B------:R-:W-:-:S07]  /*d0d0*/  IMAD.MOV.U32 R15, RZ, RZ, -0x1 ;  /* 0xffffffffff0f7424 */ /* 0x000fce00078e00ff */
[----:B------:R-:W-:Y:S05]  /*d0e0*/  WARPSYNC.COLLECTIVE R15, `(.L_x_330) ;  /* 0x000000000f0c7348 */ /* 0x000fea0003c00000 */
[----:B------:R-:W-:Y:S02]  /*d0f0*/  ELECT P6, UR62, PT ;  /* 0x00000000003e782f */ /* 0x000fe400038c0000 */
[----:B------:R-:W-:Y:S01]  /*d100*/  MOV R14, UR62 ;  /* 0x0000003e000e7c02 */ /* 0x000fe20008000f00 */
[----:B------:R-:W-:Y:S10]  /*d110*/  ENDCOLLECTIVE ;  /* 0x000000000000791b */ /* 0x000ff40003800000 */
.L_x_330:
[----:B------:R-:W-:Y:S05]  /*d120*/  BSYNC B1 ;  /* 0x0000000000017941 */ /* 0x000fea0003800000 */
.L_x_329:
[----:B------:R-:W-:Y:S05]  /*d130*/  BRA `(.L_x_331) ;  /* 0xfffffff000447947 */ /* 0x000fea000383ffff */
.L_x_317:
[----:B------:R-:W-:Y:S01]  /*d140*/  BSSY B0, `(.L_x_332) ;  /* 0x0000006000007945 */ /* 0x000fe20003800000 */
[----:B------:R-:W-:-:S07]  /*d150*/  IMAD.MOV.U32 R15, RZ, RZ, -0x1 ;  /* 0xffffffffff0f7424 */ /* 0x000fce00078e00ff */
[----:B------:R-:W-:Y:S05]  /*d160*/  WARPSYNC.COLLECTIVE R15, `(.L_x_333) ;  /* 0x000000000f0c7348 */ /* 0x000fea0003c00000 */
[----:B------:R-:W-:Y:S02]  /*d170*/  ELECT P6, UR62, PT ;  /* 0x00000000003e782f */ /* 0x000fe400038c0000 */
[----:B------:R-:W-:Y:S01]  /*d180*/  MOV R14, UR62 ;  /* 0x0000003e000e7c02 */ /* 0x000fe20008000f00 */
[----:B------:R-:W-:Y:S10]  /*d190*/  ENDCOLLECTIVE ;  /* 0x000000000000791b */ /* 0x000ff40003800000 */
.L_x_333:
[----:B------:R-:W-:Y:S05]  /*d1a0*/  BSYNC B0 ;  /* 0x0000000000007941 */ /* 0x000fea0003800000 */
.L_x_332:
[----:B------:R-:W-:Y:S05]  /*d1b0*/  BRA `(.L_x_334) ;  /* 0xfffffff8007c7947 */ /* 0x000fea000383ffff */
.L_x_321:
[----:B0-----:R0:W1:Y:S02]  /*d1c0*/  SYNCS.PHASECHK.TRANS64.TRYWAIT P0, [R5+URZ], R2 ;  /* 0x00000002050075a7 */ /* 0x001064000800017f */
[----:B-1----:R-:W-:Y:S05]  /*d1d0*/  @!P0 NANOSLEEP.SYNCS 0x989680 ;  /* 0x009896800000895d */ /* 0x002fea0003900000 */
[----:B------:R-:W1:Y:S02]  /*d1e0*/  @!P0 SYNCS.PHASECHK.TRANS64 P0, [R5+URZ], R2 ;  /* 0x00000002050085a7 */ /* 0x000e64000800007f */
[----:B-1----:R-:W-:Y:S05]  /*d1f0*/  @!P0 BRA `(.L_x_321) ;  /* 0xfffffffc00f08947 */ /* 0x002fea000383ffff */
[----:B------:R-:W-:Y:S05]  /*d200*/  BRA `(.L_x_335) ;  /* 0xfffffff800bc7947 */ /* 0x000fea000383ffff */
.L_x_322:
[----:B0-----:R0:W1:Y:S02]  /*d210*/  SYNCS.PHASECHK.TRANS64.TRYWAIT P0, [R7+URZ], R4 ;  /* 0x00000004070075a7 */ /* 0x001064000800017f */
[----:B-1----:R-:W-:Y:S05]  /*d220*/  @!P0 NANOSLEEP.SYNCS 0x989680 ;  /* 0x009896800000895d */ /* 0x002fea0003900000 */
[----:B------:R-:W1:Y:S02]  /*d230*/  @!P0 SYNCS.PHASECHK.TRANS64 P0, [R7+URZ], R4 ;  /* 0x00000004070085a7 */ /* 0x000e64000800007f */
[----:B-1----:R-:W-:Y:S05]  /*d240*/  @!P0 BRA `(.L_x_322) ;  /* 0xfffffffc00f08947 */ /* 0x002fea000383ffff */
[----:B------:R-:W-:Y:S05]  /*d250*/  BRA `(.L_x_336) ;  /* 0xfffffff800cc7947 */ /* 0x000fea000383ffff */
.L_x_323:
[----:B0-----:R0:W1:Y:S02]  /*d260*/  SYNCS.PHASECHK.TRANS64.TRYWAIT P0, [R6+URZ], R5 ;  /* 0x00000005060075a7 */ /* 0x001064000800017f */
[----:B-1----:R-:W-:Y:S05]  /*d270*/  @!P0 NANOSLEEP.SYNCS 0x989680 ;  /* 0x009896800000895d */ /* 0x002fea0003900000 */
[----:B------:R-:W1:Y:S02]  /*d280*/  @!P0 SYNCS.PHASECHK.TRANS64 P0, [R6+URZ], R5 ;  /* 0x00000005060085a7 */ /* 0x000e64000800007f */
[----:B-1----:R-:W-:Y:S05]  /*d290*/  @!P0 BRA `(.L_x_323) ;  /* 0xfffffffc00f08947 */ /* 0x002fea000383ffff */
[----:B------:R-:W-:Y:S05]  /*d2a0*/  BRA `(.L_x_337) ;  /* 0xfffffff800dc7947 */ /* 0x000fea000383ffff */
.L_x_324:
[----:B-1----:R1:W2:Y:S02]  /*d2b0*/  SYNCS.PHASECHK.TRANS64.TRYWAIT P0, [R7+URZ], R4 ;  /* 0x00000004070075a7 */ /* 0x0022a4000800017f */
[----:B--2---:R-:W-:Y:S05]  /*d2c0*/  @!P0 NANOSLEEP.SYNCS 0x989680 ;  /* 0x009896800000895d */ /* 0x004fea0003900000 */
[----:B------:R-:W2:Y:S02]  /*d2d0*/  @!P0 SYNCS.PHASECHK.TRANS64 P0, [R7+URZ], R4 ;  /* 0x00000004070085a7 */ /* 0x000ea4000800007f */
[----:B--2---:R-:W-:Y:S05]  /*d2e0*/  @!P0 BRA `(.L_x_324) ;  /* 0xfffffffc00f08947 */ /* 0x004fea000383ffff */
[----:B------:R-:W-:Y:S05]  /*d2f0*/  BRA `(.L_x_338) ;  /* 0xfffffff800e47947 */ /* 0x000fea000383ffff */
.L_x_339:
[----:B------:R-:W-:-:S00]  /*d300*/  BRA `(.L_x_339) ;  /* 0xfffffffc00fc7947 */ /* 0x000fc0000383ffff */
[----:B------:R-:W-:-:S00]  /*d310*/  NOP ;  /* 0x0000000000007918 */ /* 0x000fc00000000000 */
        /* <DEDUP_REMOVED lines=14> */
.L_x_340:


//--------------------- .nv.global.init           --------------------------
	.section	.nv.global.init,"aw",@progbits
.nv.global.init:
	.type		$str$24,@object
	.size		$str$24,($str$25 - $str$24)
$str$24:
        /*0000*/ 	.byte	0x28, 0x61, 0x64, 0x64, 0x72, 0x65, 0x73, 0x73, 0x20, 0x26, 0x20, 0x6d, 0x61, 0x73, 0x6b, 0x29
        /*0010*/ 	.byte	0x20, 0x3d, 0x3d, 0x20, 0x30, 0x00
	.type		$str$25,@object
	.size		$str$25,(__unnamed_2 - $str$25)
$str$25:
        /*0016*/ 	.byte	0x2f, 0x74, 0x6d, 0x70, 0x2f, 0x63, 0x75, 0x74, 0x6c, 0x61, 0x73, 0x73, 0x5f, 0x73, 0x77, 0x65
        /*0026*/ 	.byte	0x65, 0x70, 0x5f, 0x73, 0x72, 0x63, 0x2f, 0x69, 0x6e, 0x63, 0x6c, 0x75, 0x64, 0x65, 0x2f, 0x63
        /*0036*/ 	.byte	0x75, 0x74, 0x65, 0x2f, 0x70, 0x6f, 0x69, 0x6e, 0x74, 0x65, 0x72, 0x5f, 0x66, 0x6c, 0x61, 0x67
        /*0046*/ 	.byte	0x67, 0x65, 0x64, 0x2e, 0x68, 0x70, 0x70, 0x00
	.type		__unnamed_2,@object
	.size		__unnamed_2,(__unnamed_1 - __unnamed_2)
__unnamed_2:
        /*004e*/ 	.byte	0x61, 0x75, 0x74, 0x6f, 0x20, 0x63, 0x75, 0x74, 0x65, 0x3a, 0x3a, 0x61, 0x73, 0x5f, 0x70, 0x6f
        /* <DEDUP_REMOVED lines=27> */
        /*020e*/ 	.byte	0x3c, 0x31, 0x36, 0x33, 0x38, 0x34, 0x3e, 0x3e, 0x3e, 0x3e, 0x3e, 0x20, 0x26, 0x5d, 0x00
	.type		__unnamed_1,@object
	.size		__unnamed_1,(.L_0 - __unnamed_1)
__unnamed_1:
        /* <DEDUP_REMOVED lines=29> */
.L_0:


//--------------------- .nv.shared._ZN7cutlass13device_kernelINS_4gemm6kernel13GemmUniversalIN4cute5tupleIJiiiiEEENS1_10collective13CollectiveMmaINS1_49MainloopSm90TmaGmmaRmemAWarpSpecializedMixedInputILi5ENS5_IJNS4_1CILi1EEESB_SB_EEENS1_35KernelTmaWarpSpecializedCooperativeEEENS5_IJNSA_ILi128EEENSA_ILi256EEENSA_ILi64EEEEEENS_10bfloat16_tENS5_IJlSB_lEEENS5_IJNS_12float_e4m3_tEEEESK_NS4_8TiledMMAINS4_8MMA_AtomIJNS4_4SM904GMMA28MMA_64x256x16_F32BF16BF16_RSILNSQ_5MajorE0ELSS_0ELNSQ_7ScaleInE1ELST_1EEEEEENS4_6LayoutINS5_IJNSA_ILi2EEESB_SB_EEENS5_IJSB_NSA_ILi0EEESZ_EEEEENS5_IJNS4_10UnderscoreES12_S12_EEEEENS4_13SM90_TMA_LOADENS4_14ComposedLayoutINS4_7SwizzleILi3ELi4ELi3EEENS4_18smem_ptr_flag_bitsILi16EEENSW_INS5_IJNSA_ILi8EEESH_EEENS5_IJSH_SB_EEEEEEEvNS4_8identityES15_NS16_INS17_ILi2ELi4ELi3EEENS19_ILi8EEES1E_EENS4_9Copy_AtomIJNS4_39AutoVectorizingCopyWithAssumedAlignmentILi128EEESL_EEES1G_EENS_8epilogue10collective6detail29Sm90TmaWarpSpecializedAdapterINS1Q_15DefaultEpilogueISJ_SK_SK_NS1P_6thread17LinearCombinationISJ_Li1EffLNS1U_9ScaleType4KindE0ELNS_15FloatRoundStyleE2ESJ_EENS1_15EpilogueDefaultEEEEEvvEEEEvNT_6ParamsE --------------------------
	.section	.nv.shared._ZN7cutlass13device_kernelINS_4gemm6kernel13GemmUniversalIN4cute5tupleIJiiiiEEENS1_10collective13CollectiveMmaINS1_49MainloopSm90TmaGmmaRmemAWarpSpecializedMixedInputILi5ENS5_IJNS4_1CILi1EEESB_SB_EEENS1_35KernelTmaWarpSpecializedCooperativeEEENS5_IJNSA_ILi128EEENSA_ILi256EEENSA_ILi64EEEEEENS_10bfloat16_tENS5_IJlSB_lEEENS5_IJNS_12float_e4m3_tEEEESK_NS4_8TiledMMAINS4_8MMA_AtomIJNS4_4SM904GMMA28MMA_64x256x16_F32BF16BF16_RSILNSQ_5MajorE0ELSS_0ELNSQ_7ScaleInE1ELST_1EEEEEENS4_6LayoutINS5_IJNSA_ILi2EEESB_SB_EEENS5_IJSB_NSA_ILi0EEESZ_EEEEENS5_IJNS4_10UnderscoreES12_S12_EEEEENS4_13SM90_TMA_LOADENS4_14ComposedLayoutINS4_7SwizzleILi3ELi4ELi3EEENS4_18smem_ptr_flag_bitsILi16EEENSW_INS5_IJNSA_ILi8EEESH_EEENS5_IJSH_SB_EEEEEEEvNS4_8identityES15_NS16_INS17_ILi2ELi4ELi3EEENS19_ILi8EEES1E_EENS4_9Copy_AtomIJNS4_39AutoVectorizingCopyWithAssumedAlignmentILi128EEESL_EEES1G_EENS_8epilogue10collective6detail29Sm90TmaWarpSpecializedAdapterINS1Q_15DefaultEpilogueISJ_SK_SK_NS1P_6thread17LinearCombinationISJ_Li1EffLNS1U_9ScaleType4KindE0ELNS_15FloatRoundStyleE2ESJ_EENS1_15EpilogueDefaultEEEEEvvEEEEvNT_6ParamsE,"aw",@nobits
	.sectionflags	@""
	.align	16
	.zero		1024


//--------------------- .nv.shared.reserved.0     --------------------------
	.section	.nv.shared.reserved.0,"aw",@nobits
	.weak		__nv_reservedSMEM_offset_0_alias
	.size		__nv_reservedSMEM_offset_0_alias, 0, 0
	.other		__nv_reservedSMEM_offset_0_alias,@"STO_CUDA_RESERVED_SHARED STV_DEFAULT"
__nv_reservedSMEM_offset_0_alias:
	.zero		0


//--------------------- .nv.global                --------------------------
	.section	.nv.global,"aw",@nobits
.nv.global:
	.type		_ZN40_INTERNAL_1f00dd05_4_k_cu_f159d0a6_197954cute1_E,@object
	.size		_ZN40_INTERNAL_1f00dd05_4_k_cu_f159d0a6_197954cute1_E,(_ZN40_INTERNAL_1f00dd05_4_k_cu_f159d0a6_197954cuda3std3__45__cpo6cbeginE - _ZN40_INTERNAL_1f00dd05_4_k_cu_f159d0a6_197954cute1_E)
_ZN40_INTERNAL_1f00dd05_4_k_cu_f159d0a6_197954cute1_E:
	.zero		1
	.type		_ZN40_INTERNAL_1f00dd05_4_k_cu_f159d0a6_197954cuda3std3__45__cpo6cbeginE,@object
	.size		_ZN40_INTERNAL_1f00dd05_4_k_cu_f159d0a6_197954cuda3std3__45__cpo6cbeginE,(_ZN40_INTERNAL_1f00dd05_4_k_cu_f159d0a6_197954cuda3std3__48in_placeE - _ZN40_INTERNAL_1f00dd05_4_k_cu_f159d0a6_197954cuda3std3__45__cpo6cbeginE)
_ZN40_INTERNAL_1f00dd05_4_k_cu_f159d0a6_197954cuda3std3__45__cpo6cbeginE:
	.zero		1
	.type		_ZN40_INTERNAL_1f00dd05_4_k_cu_f159d0a6_197954cuda3std3__48in_placeE,@object
	.size		_ZN40_INTERNAL_1f00dd05_4_k_cu_f159d0a6_197954cuda3std3__48in_placeE,(_ZN40_INTERNAL_1f00dd05_4_k_cu_f159d0a6_197954cuda3std6ranges3__45__cpo9iter_moveE - _ZN40_INTERNAL_1f00dd05_4_k_cu_f159d0a6_197954cuda3std3__48in_placeE)
_ZN40_INTERNAL_1f00dd05_4_k_cu_f159d0a6_197954cuda3std3__48in_placeE:
	.zero		1
	.type		_ZN40_INTERNAL_1f00dd05_4_k_cu_f159d0a6_197954cuda3std6ranges3__45__cpo9iter_moveE,@object
	.size		_ZN40_INTERNAL_1f00dd05_4_k_cu_f159d0a6_197954cuda3std6ranges3__45__cpo9iter_moveE,(_ZN40_INTERNAL_1f00dd05_4_k_cu_f159d0a6_197954cuda3std3__45__cpo5beginE - _ZN40_INTERNAL_1f00dd05_4_k_cu_f159d0a6_197954cuda3std6ranges3__45__cpo9iter_moveE)
_ZN40_INTERNAL_1f00dd05_4_k_cu_f159d0a6_197954cuda3std6ranges3__45__cpo9iter_moveE:
	.zero		1
	.type		_ZN40_INTERNAL_1f00dd05_4_k_cu_f159d0a6_197954cuda3std3__45__cpo5beginE,@object
	.size		_ZN40_INTERNAL_1f00dd05_4_k_cu_f159d0a6_197954cuda3std3__45__cpo5beginE,(_ZN40_INTERNAL_1f00dd05_4_k_cu_f159d0a6_197954cuda3std3__442_GLOBAL__N__1f00dd05_4_k_cu_f159d0a6_197956ignoreE - _ZN40_INTERNAL_1f00dd05_4_k_cu_f159d0a6_197954cuda3std3__45__cpo5beginE)
_ZN40_INTERNAL_1f00dd05_4_k_cu_f159d0a6_197954cuda3std3__45__cpo5beginE:
	.zero		1
	.type		_ZN40_INTERNAL_1f00dd05_4_k_cu_f159d0a6_197954cuda3std3__442_GLOBAL__N__1f00dd05_4_k_cu_f159d0a6_197956ignoreE,@object
	.size		_ZN40_INTERNAL_1f00dd05_4_k_cu_f159d0a6_197954cuda3std3__442_GLOBAL__N__1f00dd05_4_k_cu_f159d0a6_197956ignoreE,(_ZN40_INTERNAL_1f00dd05_4_k_cu_f159d0a6_197954cute7productE - _ZN40_INTERNAL_1f00dd05_4_k_cu_f159d0a6_197954cuda3std3__442_GLOBAL__N__1f00dd05_4_k_cu_f159d0a6_197956ignoreE)
_ZN40_INTERNAL_1f00dd05_4_k_cu_f159d0a6_197954cuda3std3__442_GLOBAL__N__1f00dd05_4_k_cu_f159d0a6_197956ignoreE:
	.zero		1
	.type		_ZN40_INTERNAL_1f00dd05_4_k_cu_f159d0a6_197954cute7productE,@object
	.size		_ZN40_INTERNAL_1f00dd05_4_k_cu_f159d0a6_197954cute7productE,(_ZN40_INTERNAL_1f00dd05_4_k_cu_f159d0a6_197954cuda3std3__45__cpo3endE - _ZN40_INTERNAL_1f00dd05_4_k_cu_f159d0a6_197954cute7productE)
_ZN40_INTERNAL_1f00dd05_4_k_cu_f159d0a6_197954cute7productE:
	.zero		1
	.type		_ZN40_INTERNAL_1f00dd05_4_k_cu_f159d0a6_197954cuda3std3__45__cpo3endE,@object
	.size		_ZN40_INTERNAL_1f00dd05_4_k_cu_f159d0a6_197954cuda3std3__45__cpo3endE,(_ZN40_INTERNAL_1f00dd05_4_k_cu_f159d0a6_197954cuda3std3__419piecewise_constructE - _ZN40_INTERNAL_1f00dd05_4_k_cu_f159d0a6_197954cuda3std3__45__cpo3endE)
_ZN40_INTERNAL_1f00dd05_4_k_cu_f159d0a6_197954cuda3std3__45__cpo3endE:
	.zero		1
	.type		_ZN40_INTERNAL_1f00dd05_4_k_cu_f159d0a6_197954cuda3std3__419piecewise_constructE,@object
	.size		_ZN40_INTERNAL_1f00dd05_4_k_cu_f159d0a6_197954cuda3std3__419piecewise_constructE,(_ZN40_INTERNAL_1f00dd05_4_k_cu_f159d0a6_197954cuda3std3__45__cpo4cendE - _ZN40_INTERNAL_1f00dd05_4_k_cu_f159d0a6_197954cuda3std3__419piecewise_constructE)
_ZN40_INTERNAL_1f00dd05_4_k_cu_f159d0a6_197954cuda3std3__419piecewise_constructE:
	.zero		1
	.type		_ZN40_INTERNAL_1f00dd05_4_k_cu_f159d0a6_197954cuda3std3__45__cpo4cendE,@object
	.size		_ZN40_INTERNAL_1f00dd05_4_k_cu_f159d0a6_197954cuda3std3__45__cpo4cendE,(_ZN40_INTERNAL_1f00dd05_4_k_cu_f159d0a6_197954cuda3std6ranges3__45__cpo4swapE - _ZN40_INTERNAL_1f00dd05_4_k_cu_f159d0a6_197954cuda3std3__45__cpo4cendE)
_ZN40_INTERNAL_1f00dd05_4_k_cu_f159d0a6_197954cuda3std3__45__cpo4cendE:
	.zero		1
	.type		_ZN40_INTERNAL_1f00dd05_4_k_cu_f159d0a6_197954cuda3std6ranges3__45__cpo4swapE,@object
	.size		_ZN40_INTERNAL_1f00dd05_4_k_cu_f159d0a6_197954cuda3std6ranges3__45__cpo4swapE,(.L_9 - _ZN40_INTERNAL_1f00dd05_4_k_cu_f159d0a6_197954cuda3std6ranges3__45__cpo4swapE)
_ZN40_INTERNAL_1f00dd05_4_k_cu_f159d0a6_197954cuda3std6ranges3__45__cpo4swapE:
	.zero		1
.L_9:


//--------------------- .nv.constant0._ZN7cutlass13device_kernelINS_4gemm6kernel13GemmUniversalIN4cute5tupleIJiiiiEEENS1_10collective13CollectiveMmaINS1_49MainloopSm90TmaGmmaRmemAWarpSpecializedMixedInputILi5ENS5_IJNS4_1CILi1EEESB_SB_EEENS1_35KernelTmaWarpSpecializedCooperativeEEENS5_IJNSA_ILi128EEENSA_ILi256EEENSA_ILi64EEEEEENS_10bfloat16_tENS5_IJlSB_lEEENS5_IJNS_12float_e4m3_tEEEESK_NS4_8TiledMMAINS4_8MMA_AtomIJNS4_4SM904GMMA28MMA_64x256x16_F32BF16BF16_RSILNSQ_5MajorE0ELSS_0ELNSQ_7ScaleInE1ELST_1EEEEEENS4_6LayoutINS5_IJNSA_ILi2EEESB_SB_EEENS5_IJSB_NSA_ILi0EEESZ_EEEEENS5_IJNS4_10UnderscoreES12_S12_EEEEENS4_13SM90_TMA_LOADENS4_14ComposedLayoutINS4_7SwizzleILi3ELi4ELi3EEENS4_18smem_ptr_flag_bitsILi16EEENSW_INS5_IJNSA_ILi8EEESH_EEENS5_IJSH_SB_EEEEEEEvNS4_8identityES15_NS16_INS17_ILi2ELi4ELi3EEENS19_ILi8EEES1E_EENS4_9Copy_AtomIJNS4_39AutoVectorizingCopyWithAssumedAlignmentILi128EEESL_EEES1G_EENS_8epilogue10collective6detail29Sm90TmaWarpSpecializedAdapterINS1Q_15DefaultEpilogueISJ_SK_SK_NS1P_6thread17LinearCombinationISJ_Li1EffLNS1U_9ScaleType4KindE0ELNS_15FloatRoundStyleE2ESJ_EENS1_15EpilogueDefaultEEEEEvvEEEEvNT_6ParamsE --------------------------
	.section	.nv.constant0._ZN7cutlass13device_kernelINS_4gemm6kernel13GemmUniversalIN4cute5tupleIJiiiiEEENS1_10collective13CollectiveMmaINS1_49MainloopSm90TmaGmmaRmemAWarpSpecializedMixedInputILi5ENS5_IJNS4_1CILi1EEESB_SB_EEENS1_35KernelTmaWarpSpecializedCooperativeEEENS5_IJNSA_ILi128EEENSA_ILi256EEENSA_ILi64EEEEEENS_10bfloat16_tENS5_IJlSB_lEEENS5_IJNS_12float_e4m3_tEEEESK_NS4_8TiledMMAINS4_8MMA_AtomIJNS4_4SM904GMMA28MMA_64x256x16_F32BF16BF16_RSILNSQ_5MajorE0ELSS_0ELNSQ_7ScaleInE1ELST_1EEEEEENS4_6LayoutINS5_IJNSA_ILi2EEESB_SB_EEENS5_IJSB_NSA_ILi0EEESZ_EEEEENS5_IJNS4_10UnderscoreES12_S12_EEEEENS4_13SM90_TMA_LOADENS4_14ComposedLayoutINS4_7SwizzleILi3ELi4ELi3EEENS4_18smem_ptr_flag_bitsILi16EEENSW_INS5_IJNSA_ILi8EEESH_EEENS5_IJSH_SB_EEEEEEEvNS4_8identityES15_NS16_INS17_ILi2ELi4ELi3EEENS19_ILi8EEES1E_EENS4_9Copy_AtomIJNS4_39AutoVectorizingCopyWithAssumedAlignmentILi128EEESL_EEES1G_EENS_8epilogue10collective6detail29Sm90TmaWarpSpecializedAdapterINS1Q_15DefaultEpilogueISJ_SK_SK_NS1P_6thread17LinearCombinationISJ_Li1EffLNS1U_9ScaleType4KindE0ELNS_15FloatRoundStyleE2ESJ_EENS1_15EpilogueDefaultEEEEEvvEEEEvNT_6ParamsE,"a",@progbits
	.sectionflags	@""
	.align	4
.nv.constant0._ZN7cutlass13device_kernelINS_4gemm6kernel13GemmUniversalIN4cute5tupleIJiiiiEEENS1_10collective13CollectiveMmaINS1_49MainloopSm90TmaGmmaRmemAWarpSpecializedMixedInputILi5ENS5_IJNS4_1CILi1EEESB_SB_EEENS1_35KernelTmaWarpSpecializedCooperativeEEENS5_IJNSA_ILi128EEENSA_ILi256EEENSA_ILi64EEEEEENS_10bfloat16_tENS5_IJlSB_lEEENS5_IJNS_12float_e4m3_tEEEESK_NS4_8TiledMMAINS4_8MMA_AtomIJNS4_4SM904GMMA28MMA_64x256x16_F32BF16BF16_RSILNSQ_5MajorE0ELSS_0ELNSQ_7ScaleInE1ELST_1EEEEEENS4_6LayoutINS5_IJNSA_ILi2EEESB_SB_EEENS5_IJSB_NSA_ILi0EEESZ_EEEEENS5_IJNS4_10UnderscoreES12_S12_EEEEENS4_13SM90_TMA_LOADENS4_14ComposedLayoutINS4_7SwizzleILi3ELi4ELi3EEENS4_18smem_ptr_flag_bitsILi16EEENSW_INS5_IJNSA_ILi8EEESH_EEENS5_IJSH_SB_EEEEEEEvNS4_8identityES15_NS16_INS17_ILi2ELi4ELi3EEENS19_ILi8EEES1E_EENS4_9Copy_AtomIJNS4_39AutoVectorizingCopyWithAssumedAlignmentILi128EEESL_EEES1G_EENS_8epilogue10collective6detail29Sm90TmaWarpSpecializedAdapterINS1Q_15DefaultEpilogueISJ_SK_SK_NS1P_6thread17LinearCombinationISJ_Li1EffLNS1U_9ScaleType4KindE0ELNS_15FloatRoundStyleE2ESJ_EENS1_15EpilogueDefaultEEEEEvvEEEEvNT_6ParamsE:
	.zero		2176


//--------------------- SYMBOLS --------------------------

	.type		.nv.reservedSmem.offset0,@object
	.size		.nv.reservedSmem.offset0,0x4
	.type		__assertfail,@function
